//
// Generated by NVIDIA NVVM Compiler
//
// Compiler Build ID: CL-36424714
// Cuda compilation tools, release 13.0, V13.0.88
// Based on NVVM 20.0.0
//

.version 9.0
.target sm_100
.address_size 64

	// .globl	_Z17KernelGaussSeidelPfS_S_S_i

.visible .entry _Z17KernelGaussSeidelPfS_S_S_i(
	.param .u64 .ptr .align 1 _Z17KernelGaussSeidelPfS_S_S_i_param_0,
	.param .u64 .ptr .align 1 _Z17KernelGaussSeidelPfS_S_S_i_param_1,
	.param .u64 .ptr .align 1 _Z17KernelGaussSeidelPfS_S_S_i_param_2,
	.param .u64 .ptr .align 1 _Z17KernelGaussSeidelPfS_S_S_i_param_3,
	.param .u32 _Z17KernelGaussSeidelPfS_S_S_i_param_4
)
{
	.reg .pred 	%p<28>;
	.reg .b32 	%r<108>;
	.reg .b32 	%f<253>;
	.reg .b64 	%rd<77>;

	ld.param.u64 	%rd26, [_Z17KernelGaussSeidelPfS_S_S_i_param_0];
	ld.param.u64 	%rd25, [_Z17KernelGaussSeidelPfS_S_S_i_param_1];
	ld.param.u64 	%rd27, [_Z17KernelGaussSeidelPfS_S_S_i_param_2];
	ld.param.u64 	%rd28, [_Z17KernelGaussSeidelPfS_S_S_i_param_3];
	ld.param.u32 	%r70, [_Z17KernelGaussSeidelPfS_S_S_i_param_4];
	cvta.to.global.u64 	%rd1, %rd27;
	cvta.to.global.u64 	%rd2, %rd28;
	cvta.to.global.u64 	%rd3, %rd26;
	setp.lt.s32 	%p1, %r70, 1;
	@%p1 bra 	$L__BB0_13;
	and.b32  	%r1, %r70, 15;
	setp.lt.u32 	%p2, %r70, 16;
	mov.b32 	%r88, 0;
	@%p2 bra 	$L__BB0_4;
	and.b32  	%r88, %r70, 2147483632;
	neg.s32 	%r86, %r88;
	add.s64 	%rd72, %rd2, 32;
	add.s64 	%rd71, %rd1, 32;
$L__BB0_3:
	.pragma "nounroll";
	ld.global.f32 	%f27, [%rd72+-32];
	st.global.f32 	[%rd71+-32], %f27;
	ld.global.f32 	%f28, [%rd72+-28];
	st.global.f32 	[%rd71+-28], %f28;
	ld.global.f32 	%f29, [%rd72+-24];
	st.global.f32 	[%rd71+-24], %f29;
	ld.global.f32 	%f30, [%rd72+-20];
	st.global.f32 	[%rd71+-20], %f30;
	ld.global.f32 	%f31, [%rd72+-16];
	st.global.f32 	[%rd71+-16], %f31;
	ld.global.f32 	%f32, [%rd72+-12];
	st.global.f32 	[%rd71+-12], %f32;
	ld.global.f32 	%f33, [%rd72+-8];
	st.global.f32 	[%rd71+-8], %f33;
	ld.global.f32 	%f34, [%rd72+-4];
	st.global.f32 	[%rd71+-4], %f34;
	ld.global.f32 	%f35, [%rd72];
	st.global.f32 	[%rd71], %f35;
	ld.global.f32 	%f36, [%rd72+4];
	st.global.f32 	[%rd71+4], %f36;
	ld.global.f32 	%f37, [%rd72+8];
	st.global.f32 	[%rd71+8], %f37;
	ld.global.f32 	%f38, [%rd72+12];
	st.global.f32 	[%rd71+12], %f38;
	ld.global.f32 	%f39, [%rd72+16];
	st.global.f32 	[%rd71+16], %f39;
	ld.global.f32 	%f40, [%rd72+20];
	st.global.f32 	[%rd71+20], %f40;
	ld.global.f32 	%f41, [%rd72+24];
	st.global.f32 	[%rd71+24], %f41;
	ld.global.f32 	%f42, [%rd72+28];
	st.global.f32 	[%rd71+28], %f42;
	add.s32 	%r86, %r86, 16;
	add.s64 	%rd72, %rd72, 64;
	add.s64 	%rd71, %rd71, 64;
	setp.ne.s32 	%p3, %r86, 0;
	@%p3 bra 	$L__BB0_3;
$L__BB0_4:
	setp.eq.s32 	%p4, %r1, 0;
	@%p4 bra 	$L__BB0_13;
	and.b32  	%r7, %r70, 7;
	setp.lt.u32 	%p5, %r1, 8;
	@%p5 bra 	$L__BB0_7;
	mul.wide.u32 	%rd29, %r88, 4;
	add.s64 	%rd30, %rd2, %rd29;
	ld.global.f32 	%f43, [%rd30];
	add.s64 	%rd31, %rd1, %rd29;
	st.global.f32 	[%rd31], %f43;
	ld.global.f32 	%f44, [%rd30+4];
	st.global.f32 	[%rd31+4], %f44;
	ld.global.f32 	%f45, [%rd30+8];
	st.global.f32 	[%rd31+8], %f45;
	ld.global.f32 	%f46, [%rd30+12];
	st.global.f32 	[%rd31+12], %f46;
	ld.global.f32 	%f47, [%rd30+16];
	st.global.f32 	[%rd31+16], %f47;
	ld.global.f32 	%f48, [%rd30+20];
	st.global.f32 	[%rd31+20], %f48;
	ld.global.f32 	%f49, [%rd30+24];
	st.global.f32 	[%rd31+24], %f49;
	ld.global.f32 	%f50, [%rd30+28];
	st.global.f32 	[%rd31+28], %f50;
	add.s32 	%r88, %r88, 8;
$L__BB0_7:
	setp.eq.s32 	%p6, %r7, 0;
	@%p6 bra 	$L__BB0_13;
	and.b32  	%r10, %r70, 3;
	setp.lt.u32 	%p7, %r7, 4;
	@%p7 bra 	$L__BB0_10;
	mul.wide.u32 	%rd32, %r88, 4;
	add.s64 	%rd33, %rd2, %rd32;
	ld.global.f32 	%f51, [%rd33];
	add.s64 	%rd34, %rd1, %rd32;
	st.global.f32 	[%rd34], %f51;
	ld.global.f32 	%f52, [%rd33+4];
	st.global.f32 	[%rd34+4], %f52;
	ld.global.f32 	%f53, [%rd33+8];
	st.global.f32 	[%rd34+8], %f53;
	ld.global.f32 	%f54, [%rd33+12];
	st.global.f32 	[%rd34+12], %f54;
	add.s32 	%r88, %r88, 4;
$L__BB0_10:
	setp.eq.s32 	%p8, %r10, 0;
	@%p8 bra 	$L__BB0_13;
	mul.wide.u32 	%rd35, %r88, 4;
	add.s64 	%rd74, %rd1, %rd35;
	add.s64 	%rd73, %rd2, %rd35;
	neg.s32 	%r90, %r10;
$L__BB0_12:
	.pragma "nounroll";
	ld.global.f32 	%f55, [%rd73];
	st.global.f32 	[%rd74], %f55;
	add.s64 	%rd74, %rd74, 4;
	add.s64 	%rd73, %rd73, 4;
	add.s32 	%r90, %r90, 1;
	setp.ne.s32 	%p9, %r90, 0;
	@%p9 bra 	$L__BB0_12;
$L__BB0_13:
	mov.u32 	%r72, %ctaid.x;
	mov.u32 	%r73, %ntid.x;
	mul.lo.s32 	%r16, %r72, %r73;
	mov.u32 	%r17, %tid.x;
	add.s32 	%r18, %r16, %r17;
	setp.lt.s32 	%p10, %r18, 1;
	mov.f32 	%f252, 0f00000000;
	@%p10 bra 	$L__BB0_26;
	mul.lo.s32 	%r19, %r70, %r18;
	and.b32  	%r20, %r18, 15;
	setp.lt.u32 	%p11, %r18, 16;
	mov.f32 	%f252, 0f00000000;
	mov.b32 	%r91, 0;
	@%p11 bra 	$L__BB0_17;
	and.b32  	%r91, %r18, 2147483632;
	neg.s32 	%r97, %r91;
	add.s64 	%rd16, %rd3, 32;
	add.s64 	%rd76, %rd2, 32;
	mov.f32 	%f252, 0f00000000;
	mov.u32 	%r96, %r19;
$L__BB0_16:
	.pragma "nounroll";
	mul.wide.s32 	%rd36, %r96, 4;
	add.s64 	%rd37, %rd16, %rd36;
	ld.global.f32 	%f60, [%rd37+-32];
	ld.global.f32 	%f61, [%rd76+-32];
	fma.rn.f32 	%f62, %f60, %f61, %f252;
	ld.global.f32 	%f63, [%rd37+-28];
	ld.global.f32 	%f64, [%rd76+-28];
	fma.rn.f32 	%f65, %f63, %f64, %f62;
	ld.global.f32 	%f66, [%rd37+-24];
	ld.global.f32 	%f67, [%rd76+-24];
	fma.rn.f32 	%f68, %f66, %f67, %f65;
	ld.global.f32 	%f69, [%rd37+-20];
	ld.global.f32 	%f70, [%rd76+-20];
	fma.rn.f32 	%f71, %f69, %f70, %f68;
	ld.global.f32 	%f72, [%rd37+-16];
	ld.global.f32 	%f73, [%rd76+-16];
	fma.rn.f32 	%f74, %f72, %f73, %f71;
	ld.global.f32 	%f75, [%rd37+-12];
	ld.global.f32 	%f76, [%rd76+-12];
	fma.rn.f32 	%f77, %f75, %f76, %f74;
	ld.global.f32 	%f78, [%rd37+-8];
	ld.global.f32 	%f79, [%rd76+-8];
	fma.rn.f32 	%f80, %f78, %f79, %f77;
	ld.global.f32 	%f81, [%rd37+-4];
	ld.global.f32 	%f82, [%rd76+-4];
	fma.rn.f32 	%f83, %f81, %f82, %f80;
	ld.global.f32 	%f84, [%rd37];
	ld.global.f32 	%f85, [%rd76];
	fma.rn.f32 	%f86, %f84, %f85, %f83;
	ld.global.f32 	%f87, [%rd37+4];
	ld.global.f32 	%f88, [%rd76+4];
	fma.rn.f32 	%f89, %f87, %f88, %f86;
	ld.global.f32 	%f90, [%rd37+8];
	ld.global.f32 	%f91, [%rd76+8];
	fma.rn.f32 	%f92, %f90, %f91, %f89;
	ld.global.f32 	%f93, [%rd37+12];
	ld.global.f32 	%f94, [%rd76+12];
	fma.rn.f32 	%f95, %f93, %f94, %f92;
	ld.global.f32 	%f96, [%rd37+16];
	ld.global.f32 	%f97, [%rd76+16];
	fma.rn.f32 	%f98, %f96, %f97, %f95;
	ld.global.f32 	%f99, [%rd37+20];
	ld.global.f32 	%f100, [%rd76+20];
	fma.rn.f32 	%f101, %f99, %f100, %f98;
	ld.global.f32 	%f102, [%rd37+24];
	ld.global.f32 	%f103, [%rd76+24];
	fma.rn.f32 	%f104, %f102, %f103, %f101;
	ld.global.f32 	%f105, [%rd37+28];
	ld.global.f32 	%f106, [%rd76+28];
	fma.rn.f32 	%f252, %f105, %f106, %f104;
	add.s32 	%r97, %r97, 16;
	add.s32 	%r96, %r96, 16;
	add.s64 	%rd76, %rd76, 64;
	setp.eq.s32 	%p12, %r97, 0;
	@%p12 bra 	$L__BB0_17;
	bra.uni 	$L__BB0_16;
$L__BB0_17:
	setp.eq.s32 	%p13, %r20, 0;
	@%p13 bra 	$L__BB0_26;
	and.b32  	%r24, %r18, 7;
	setp.lt.u32 	%p14, %r20, 8;
	@%p14 bra 	$L__BB0_20;
	add.s32 	%r75, %r91, %r19;
	mul.wide.s32 	%rd38, %r75, 4;
	add.s64 	%rd39, %rd3, %rd38;
	ld.global.f32 	%f108, [%rd39];
	mul.wide.u32 	%rd40, %r91, 4;
	add.s64 	%rd41, %rd2, %rd40;
	ld.global.f32 	%f109, [%rd41];
	fma.rn.f32 	%f110, %f108, %f109, %f252;
	ld.global.f32 	%f111, [%rd39+4];
	ld.global.f32 	%f112, [%rd41+4];
	fma.rn.f32 	%f113, %f111, %f112, %f110;
	ld.global.f32 	%f114, [%rd39+8];
	ld.global.f32 	%f115, [%rd41+8];
	fma.rn.f32 	%f116, %f114, %f115, %f113;
	ld.global.f32 	%f117, [%rd39+12];
	ld.global.f32 	%f118, [%rd41+12];
	fma.rn.f32 	%f119, %f117, %f118, %f116;
	ld.global.f32 	%f120, [%rd39+16];
	ld.global.f32 	%f121, [%rd41+16];
	fma.rn.f32 	%f122, %f120, %f121, %f119;
	ld.global.f32 	%f123, [%rd39+20];
	ld.global.f32 	%f124, [%rd41+20];
	fma.rn.f32 	%f125, %f123, %f124, %f122;
	ld.global.f32 	%f126, [%rd39+24];
	ld.global.f32 	%f127, [%rd41+24];
	fma.rn.f32 	%f128, %f126, %f127, %f125;
	ld.global.f32 	%f129, [%rd39+28];
	ld.global.f32 	%f130, [%rd41+28];
	fma.rn.f32 	%f252, %f129, %f130, %f128;
	add.s32 	%r91, %r91, 8;
$L__BB0_20:
	setp.eq.s32 	%p15, %r24, 0;
	@%p15 bra 	$L__BB0_26;
	and.b32  	%r27, %r18, 3;
	setp.lt.u32 	%p16, %r24, 4;
	@%p16 bra 	$L__BB0_23;
	add.s32 	%r76, %r91, %r19;
	mul.wide.s32 	%rd42, %r76, 4;
	add.s64 	%rd43, %rd3, %rd42;
	ld.global.f32 	%f132, [%rd43];
	mul.wide.u32 	%rd44, %r91, 4;
	add.s64 	%rd45, %rd2, %rd44;
	ld.global.f32 	%f133, [%rd45];
	fma.rn.f32 	%f134, %f132, %f133, %f252;
	ld.global.f32 	%f135, [%rd43+4];
	ld.global.f32 	%f136, [%rd45+4];
	fma.rn.f32 	%f137, %f135, %f136, %f134;
	ld.global.f32 	%f138, [%rd43+8];
	ld.global.f32 	%f139, [%rd45+8];
	fma.rn.f32 	%f140, %f138, %f139, %f137;
	ld.global.f32 	%f141, [%rd43+12];
	ld.global.f32 	%f142, [%rd45+12];
	fma.rn.f32 	%f252, %f141, %f142, %f140;
	add.s32 	%r91, %r91, 4;
$L__BB0_23:
	setp.eq.s32 	%p17, %r27, 0;
	@%p17 bra 	$L__BB0_26;
	mul.wide.u32 	%rd46, %r91, 4;
	add.s64 	%rd75, %rd2, %rd46;
	add.s32 	%r95, %r91, %r19;
	neg.s32 	%r94, %r27;
$L__BB0_25:
	.pragma "nounroll";
	mul.wide.s32 	%rd47, %r95, 4;
	add.s64 	%rd48, %rd3, %rd47;
	ld.global.f32 	%f143, [%rd48];
	ld.global.f32 	%f144, [%rd75];
	fma.rn.f32 	%f252, %f143, %f144, %f252;
	add.s64 	%rd75, %rd75, 4;
	add.s32 	%r95, %r95, 1;
	add.s32 	%r94, %r94, 1;
	setp.ne.s32 	%p18, %r94, 0;
	@%p18 bra 	$L__BB0_25;
$L__BB0_26:
	add.s32 	%r103, %r18, 1;
	setp.ge.s32 	%p19, %r103, %r70;
	@%p19 bra 	$L__BB0_40;
	mul.lo.s32 	%r37, %r70, %r18;
	not.b32 	%r77, %r16;
	add.s32 	%r78, %r70, %r77;
	sub.s32 	%r38, %r78, %r17;
	sub.s32 	%r79, %r70, %r18;
	add.s32 	%r80, %r79, -2;
	and.b32  	%r39, %r38, 15;
	setp.lt.u32 	%p20, %r80, 15;
	@%p20 bra 	$L__BB0_31;
	and.b32  	%r81, %r38, -16;
	neg.s32 	%r99, %r81;
	add.s64 	%rd21, %rd3, 32;
	add.s32 	%r82, %r18, %r37;
	add.s32 	%r98, %r82, 1;
	add.s64 	%rd22, %rd1, 32;
	mov.u32 	%r100, %r18;
$L__BB0_29:
	.pragma "nounroll";
	mul.wide.s32 	%rd49, %r98, 4;
	add.s64 	%rd50, %rd21, %rd49;
	mul.wide.s32 	%rd51, %r103, 4;
	add.s64 	%rd52, %rd22, %rd51;
	ld.global.f32 	%f146, [%rd50+-32];
	ld.global.f32 	%f147, [%rd52+-32];
	fma.rn.f32 	%f148, %f146, %f147, %f252;
	ld.global.f32 	%f149, [%rd50+-28];
	ld.global.f32 	%f150, [%rd52+-28];
	fma.rn.f32 	%f151, %f149, %f150, %f148;
	ld.global.f32 	%f152, [%rd50+-24];
	ld.global.f32 	%f153, [%rd52+-24];
	fma.rn.f32 	%f154, %f152, %f153, %f151;
	ld.global.f32 	%f155, [%rd50+-20];
	ld.global.f32 	%f156, [%rd52+-20];
	fma.rn.f32 	%f157, %f155, %f156, %f154;
	ld.global.f32 	%f158, [%rd50+-16];
	ld.global.f32 	%f159, [%rd52+-16];
	fma.rn.f32 	%f160, %f158, %f159, %f157;
	ld.global.f32 	%f161, [%rd50+-12];
	ld.global.f32 	%f162, [%rd52+-12];
	fma.rn.f32 	%f163, %f161, %f162, %f160;
	ld.global.f32 	%f164, [%rd50+-8];
	ld.global.f32 	%f165, [%rd52+-8];
	fma.rn.f32 	%f166, %f164, %f165, %f163;
	ld.global.f32 	%f167, [%rd50+-4];
	ld.global.f32 	%f168, [%rd52+-4];
	fma.rn.f32 	%f169, %f167, %f168, %f166;
	ld.global.f32 	%f170, [%rd50];
	ld.global.f32 	%f171, [%rd52];
	fma.rn.f32 	%f172, %f170, %f171, %f169;
	ld.global.f32 	%f173, [%rd50+4];
	ld.global.f32 	%f174, [%rd52+4];
	fma.rn.f32 	%f175, %f173, %f174, %f172;
	ld.global.f32 	%f176, [%rd50+8];
	ld.global.f32 	%f177, [%rd52+8];
	fma.rn.f32 	%f178, %f176, %f177, %f175;
	ld.global.f32 	%f179, [%rd50+12];
	ld.global.f32 	%f180, [%rd52+12];
	fma.rn.f32 	%f181, %f179, %f180, %f178;
	ld.global.f32 	%f182, [%rd50+16];
	ld.global.f32 	%f183, [%rd52+16];
	fma.rn.f32 	%f184, %f182, %f183, %f181;
	ld.global.f32 	%f185, [%rd50+20];
	ld.global.f32 	%f186, [%rd52+20];
	fma.rn.f32 	%f187, %f185, %f186, %f184;
	ld.global.f32 	%f188, [%rd50+24];
	ld.global.f32 	%f189, [%rd52+24];
	fma.rn.f32 	%f190, %f188, %f189, %f187;
	ld.global.f32 	%f191, [%rd50+28];
	ld.global.f32 	%f192, [%rd52+28];
	fma.rn.f32 	%f252, %f191, %f192, %f190;
	add.s32 	%r103, %r103, 16;
	add.s32 	%r100, %r100, 16;
	add.s32 	%r99, %r99, 16;
	add.s32 	%r98, %r98, 16;
	setp.ne.s32 	%p21, %r99, 0;
	@%p21 bra 	$L__BB0_29;
	add.s32 	%r103, %r100, 1;
$L__BB0_31:
	setp.eq.s32 	%p22, %r39, 0;
	@%p22 bra 	$L__BB0_40;
	and.b32  	%r56, %r38, 7;
	setp.lt.u32 	%p23, %r39, 8;
	@%p23 bra 	$L__BB0_34;
	add.s32 	%r83, %r103, %r37;
	mul.wide.s32 	%rd53, %r83, 4;
	add.s64 	%rd54, %rd3, %rd53;
	ld.global.f32 	%f194, [%rd54];
	mul.wide.s32 	%rd55, %r103, 4;
	add.s64 	%rd56, %rd1, %rd55;
	ld.global.f32 	%f195, [%rd56];
	fma.rn.f32 	%f196, %f194, %f195, %f252;
	ld.global.f32 	%f197, [%rd54+4];
	ld.global.f32 	%f198, [%rd56+4];
	fma.rn.f32 	%f199, %f197, %f198, %f196;
	ld.global.f32 	%f200, [%rd54+8];
	ld.global.f32 	%f201, [%rd56+8];
	fma.rn.f32 	%f202, %f200, %f201, %f199;
	ld.global.f32 	%f203, [%rd54+12];
	ld.global.f32 	%f204, [%rd56+12];
	fma.rn.f32 	%f205, %f203, %f204, %f202;
	ld.global.f32 	%f206, [%rd54+16];
	ld.global.f32 	%f207, [%rd56+16];
	fma.rn.f32 	%f208, %f206, %f207, %f205;
	ld.global.f32 	%f209, [%rd54+20];
	ld.global.f32 	%f210, [%rd56+20];
	fma.rn.f32 	%f211, %f209, %f210, %f208;
	ld.global.f32 	%f212, [%rd54+24];
	ld.global.f32 	%f213, [%rd56+24];
	fma.rn.f32 	%f214, %f212, %f213, %f211;
	ld.global.f32 	%f215, [%rd54+28];
	ld.global.f32 	%f216, [%rd56+28];
	fma.rn.f32 	%f252, %f215, %f216, %f214;
	add.s32 	%r103, %r103, 8;
$L__BB0_34:
	setp.eq.s32 	%p24, %r56, 0;
	@%p24 bra 	$L__BB0_40;
	and.b32  	%r59, %r38, 3;
	setp.lt.u32 	%p25, %r56, 4;
	@%p25 bra 	$L__BB0_37;
	add.s32 	%r84, %r103, %r37;
	mul.wide.s32 	%rd57, %r84, 4;
	add.s64 	%rd58, %rd3, %rd57;
	ld.global.f32 	%f218, [%rd58];
	mul.wide.s32 	%rd59, %r103, 4;
	add.s64 	%rd60, %rd1, %rd59;
	ld.global.f32 	%f219, [%rd60];
	fma.rn.f32 	%f220, %f218, %f219, %f252;
	ld.global.f32 	%f221, [%rd58+4];
	ld.global.f32 	%f222, [%rd60+4];
	fma.rn.f32 	%f223, %f221, %f222, %f220;
	ld.global.f32 	%f224, [%rd58+8];
	ld.global.f32 	%f225, [%rd60+8];
	fma.rn.f32 	%f226, %f224, %f225, %f223;
	ld.global.f32 	%f227, [%rd58+12];
	ld.global.f32 	%f228, [%rd60+12];
	fma.rn.f32 	%f252, %f227, %f228, %f226;
	add.s32 	%r103, %r103, 4;
$L__BB0_37:
	setp.eq.s32 	%p26, %r59, 0;
	@%p26 bra 	$L__BB0_40;
	add.s32 	%r106, %r103, %r37;
	neg.s32 	%r105, %r59;
$L__BB0_39:
	.pragma "nounroll";
	mul.wide.s32 	%rd61, %r103, 4;
	add.s64 	%rd62, %rd1, %rd61;
	mul.wide.s32 	%rd63, %r106, 4;
	add.s64 	%rd64, %rd3, %rd63;
	ld.global.f32 	%f229, [%rd64];
	ld.global.f32 	%f230, [%rd62];
	fma.rn.f32 	%f252, %f229, %f230, %f252;
	add.s32 	%r103, %r103, 1;
	add.s32 	%r106, %r106, 1;
	add.s32 	%r105, %r105, 1;
	setp.ne.s32 	%p27, %r105, 0;
	@%p27 bra 	$L__BB0_39;
$L__BB0_40:
	cvta.to.global.u64 	%rd65, %rd25;
	mul.wide.s32 	%rd66, %r18, 4;
	add.s64 	%rd67, %rd65, %rd66;
	ld.global.f32 	%f231, [%rd67];
	sub.f32 	%f232, %f231, %f252;
	mad.lo.s32 	%r85, %r70, %r18, %r18;
	mul.wide.s32 	%rd68, %r85, 4;
	add.s64 	%rd69, %rd3, %rd68;
	ld.global.f32 	%f233, [%rd69];
	div.rn.f32 	%f234, %f232, %f233;
	add.s64 	%rd70, %rd2, %rd66;
	st.global.f32 	[%rd70], %f234;
	ret;

}
	// .globl	_Z14EpsGaussSeidelPfS_S_i
.visible .entry _Z14EpsGaussSeidelPfS_S_i(
	.param .u64 .ptr .align 1 _Z14EpsGaussSeidelPfS_S_i_param_0,
	.param .u64 .ptr .align 1 _Z14EpsGaussSeidelPfS_S_i_param_1,
	.param .u64 .ptr .align 1 _Z14EpsGaussSeidelPfS_S_i_param_2,
	.param .u32 _Z14EpsGaussSeidelPfS_S_i_param_3
)
{
	.reg .b32 	%r<5>;
	.reg .b32 	%f<8>;
	.reg .b64 	%rd<11>;

	ld.param.u64 	%rd1, [_Z14EpsGaussSeidelPfS_S_i_param_0];
	ld.param.u64 	%rd2, [_Z14EpsGaussSeidelPfS_S_i_param_1];
	ld.param.u64 	%rd3, [_Z14EpsGaussSeidelPfS_S_i_param_2];
	cvta.to.global.u64 	%rd4, %rd3;
	cvta.to.global.u64 	%rd5, %rd2;
	cvta.to.global.u64 	%rd6, %rd1;
	mov.u32 	%r1, %ctaid.x;
	mov.u32 	%r2, %ntid.x;
	mov.u32 	%r3, %tid.x;
	mad.lo.s32 	%r4, %r1, %r2, %r3;
	mul.wide.s32 	%rd7, %r4, 4;
	add.s64 	%rd8, %rd6, %rd7;
	ld.global.f32 	%f1, [%rd8];
	add.s64 	%rd9, %rd5, %rd7;
	ld.global.f32 	%f2, [%rd9];
	sub.f32 	%f3, %f1, %f2;
	abs.f32 	%f4, %f3;
	add.s64 	%rd10, %rd4, %rd7;
	ld.global.f32 	%f5, [%rd10];
	add.f32 	%f6, %f5, %f4;
	st.global.f32 	[%rd10], %f6;
	ld.global.f32 	%f7, [%rd9];
	st.global.f32 	[%rd8], %f7;
	ret;

}


// ===== COMPILED SASS (sm_100) =====

	.target	sm_100

	.elftype	@"ET_EXEC"


//--------------------- .note.nv.tkinfo           --------------------------
	.section	.note.nv.tkinfo,"",@"SHT_NOTE"
	.sectionflags	@"SHF_NOTE_NV_TKINFO"
	.tkinfo
        /*0018*/ 	.word	0x00000002
        /*0030*/ 	.string	""
        /*0030*/ 	.string	"ptxas"
        /*0030*/ 	.string	"Cuda compilation tools, release 13.0, V13.0.88"
        /*0030*/ 	.string	"Build cuda_13.0.r13.0/compiler.36424714_0"
        /*0030*/ 	.string	"-arch sm_100 -m 64 "



//--------------------- .note.nv.cuinfo           --------------------------
	.section	.note.nv.cuinfo,"",@"SHT_NOTE"
	.sectionflags	@"SHF_NOTE_NV_CUINFO"
        /*0018*/ 	.short	0x0002
        /*001a*/ 	.short	0x0064
        /*001c*/ 	.short	0x0082
	.zero		2


//--------------------- .nv.info                  --------------------------
	.section	.nv.info,"",@"SHT_CUDA_INFO"
	.align	4


	//----- nvinfo : EIATTR_REGCOUNT
	.align		4
        /*0000*/ 	.byte	0x04, 0x2f
        /*0002*/ 	.short	(.L_1 - .L_0)
	.align		4
.L_0:
        /*0004*/ 	.word	index@(_Z17KernelGaussSeidelPfS_S_S_i)
        /*0008*/ 	.word	0x00000020


	//----- nvinfo : EIATTR_FRAME_SIZE
	.align		4
.L_1:
        /*000c*/ 	.byte	0x04, 0x11
        /*000e*/ 	.short	(.L_3 - .L_2)
	.align		4
.L_2:
        /*0010*/ 	.word	index@($__internal_0_$__cuda_sm3x_div_rn_noftz_f32_slowpath)
        /*0014*/ 	.word	0x00000000


	//----- nvinfo : EIATTR_FRAME_SIZE
	.align		4
.L_3:
        /*0018*/ 	.byte	0x04, 0x11
        /*001a*/ 	.short	(.L_5 - .L_4)
	.align		4
.L_4:
        /*001c*/ 	.word	index@(_Z17KernelGaussSeidelPfS_S_S_i)
        /*0020*/ 	.word	0x00000000


	//----- nvinfo : EIATTR_REGCOUNT
	.align		4
.L_5:
        /*0024*/ 	.byte	0x04, 0x2f
        /*0026*/ 	.short	(.L_7 - .L_6)
	.align		4
.L_6:
        /*0028*/ 	.word	index@(_Z14EpsGaussSeidelPfS_S_i)
        /*002c*/ 	.word	0x0000000e


	//----- nvinfo : EIATTR_FRAME_SIZE
	.align		4
.L_7:
        /*0030*/ 	.byte	0x04, 0x11
        /*0032*/ 	.short	(.L_9 - .L_8)
	.align		4
.L_8:
        /*0034*/ 	.word	index@(_Z14EpsGaussSeidelPfS_S_i)
        /*0038*/ 	.word	0x00000000


	//----- nvinfo : EIATTR_MIN_STACK_SIZE
	.align		4
.L_9:
        /*003c*/ 	.byte	0x04, 0x12
        /*003e*/ 	.short	(.L_11 - .L_10)
	.align		4
.L_10:
        /*0040*/ 	.word	index@(_Z14EpsGaussSeidelPfS_S_i)
        /*0044*/ 	.word	0x00000000


	//----- nvinfo : EIATTR_MIN_STACK_SIZE
	.align		4
.L_11:
        /*0048*/ 	.byte	0x04, 0x12
        /*004a*/ 	.short	(.L_13 - .L_12)
	.align		4
.L_12:
        /*004c*/ 	.word	index@(_Z17KernelGaussSeidelPfS_S_S_i)
        /*0050*/ 	.word	0x00000000
.L_13:


//--------------------- .nv.compat                --------------------------
	.section	.nv.compat,"",@"SHT_CUDA_COMPAT_INFO"
	.align	4
        /*0000*/ 	.byte	0x02, 0x09, 0x00, 0x00, 0x02, 0x02, 0x01, 0x00, 0x02, 0x05, 0x05, 0x00, 0x03, 0x07, 0x01, 0x01
        /*0010*/ 	.byte	0x02, 0x03, 0x00, 0x00, 0x02, 0x06, 0x01, 0x00, 0x04, 0x0b, 0x08, 0x00, 0x01, 0x00, 0x00, 0x00
        /*0020*/ 	.byte	0x00, 0x00, 0x00, 0x00


//--------------------- .nv.info._Z14EpsGaussSeidelPfS_S_i --------------------------
	.section	.nv.info._Z14EpsGaussSeidelPfS_S_i,"",@"SHT_CUDA_INFO"
	.sectionflags	@""
	.align	4


	//----- nvinfo : EIATTR_CUDA_API_VERSION
	.align		4
        /*0000*/ 	.byte	0x04, 0x37
        /*0002*/ 	.short	(.L_15 - .L_14)
.L_14:
        /*0004*/ 	.word	0x00000082


	//----- nvinfo : EIATTR_KPARAM_INFO
	.align		4
.L_15:
        /*0008*/ 	.byte	0x04, 0x17
        /*000a*/ 	.short	(.L_17 - .L_16)
.L_16:
        /*000c*/ 	.word	0x00000000
        /*0010*/ 	.short	0x0003
        /*0012*/ 	.short	0x0018
        /*0014*/ 	.byte	0x00, 0xf0, 0x11, 0x00


	//----- nvinfo : EIATTR_KPARAM_INFO
	.align		4
.L_17:
        /*0018*/ 	.byte	0x04, 0x17
        /*001a*/ 	.short	(.L_19 - .L_18)
.L_18:
        /*001c*/ 	.word	0x00000000
        /*0020*/ 	.short	0x0002
        /*0022*/ 	.short	0x0010
        /*0024*/ 	.byte	0x00, 0xf5, 0x21, 0x00


	//----- nvinfo : EIATTR_KPARAM_INFO
	.align		4
.L_19:
        /*0028*/ 	.byte	0x04, 0x17
        /*002a*/ 	.short	(.L_21 - .L_20)
.L_20:
        /*002c*/ 	.word	0x00000000
        /*0030*/ 	.short	0x0001
        /*0032*/ 	.short	0x0008
        /*0034*/ 	.byte	0x00, 0xf5, 0x21, 0x00


	//----- nvinfo : EIATTR_KPARAM_INFO
	.align		4
.L_21:
        /*0038*/ 	.byte	0x04, 0x17
        /*003a*/ 	.short	(.L_23 - .L_22)
.L_22:
        /*003c*/ 	.word	0x00000000
        /*0040*/ 	.short	0x0000
        /*0042*/ 	.short	0x0000
        /*0044*/ 	.byte	0x00, 0xf5, 0x21, 0x00


	//----- nvinfo : EIATTR_SPARSE_MMA_MASK
	.align		4
.L_23:
        /*0048*/ 	.byte	0x03, 0x50
        /*004a*/ 	.short	0x0000


	//----- nvinfo : EIATTR_MAXREG_COUNT
	.align		4
        /*004c*/ 	.byte	0x03, 0x1b
        /*004e*/ 	.short	0x00ff


	//----- nvinfo : EIATTR_MERCURY_ISA_VERSION
	.align		4
        /*0050*/ 	.byte	0x03, 0x5f
        /*0052*/ 	.short	0x0101


	//----- nvinfo : EIATTR_VRC_CTA_INIT_COUNT
	.align		4
        /*0054*/ 	.byte	0x02, 0x4a
	.zero		1
	.zero		1


	//----- nvinfo : EIATTR_EXIT_INSTR_OFFSETS
	.align		4
        /*0058*/ 	.byte	0x04, 0x1c
        /*005a*/ 	.short	(.L_25 - .L_24)


	//   ....[0]....
.L_24:
        /*005c*/ 	.word	0x00000140


	//----- nvinfo : EIATTR_CBANK_PARAM_SIZE
	.align		4
.L_25:
        /*0060*/ 	.byte	0x03, 0x19
        /*0062*/ 	.short	0x001c


	//----- nvinfo : EIATTR_PARAM_CBANK
	.align		4
        /*0064*/ 	.byte	0x04, 0x0a
        /*0066*/ 	.short	(.L_27 - .L_26)
	.align		4
.L_26:
        /*0068*/ 	.word	index@(.nv.constant0._Z14EpsGaussSeidelPfS_S_i)
        /*006c*/ 	.short	0x0380
        /*006e*/ 	.short	0x001c


	//----- nvinfo : EIATTR_SW_WAR
	.align		4
.L_27:
        /*0070*/ 	.byte	0x04, 0x36
        /*0072*/ 	.short	(.L_29 - .L_28)
.L_28:
        /*0074*/ 	.word	0x00000008
.L_29:


//--------------------- .nv.info._Z17KernelGaussSeidelPfS_S_S_i --------------------------
	.section	.nv.info._Z17KernelGaussSeidelPfS_S_S_i,"",@"SHT_CUDA_INFO"
	.sectionflags	@""
	.align	4


	//----- nvinfo : EIATTR_CUDA_API_VERSION
	.align		4
        /*0000*/ 	.byte	0x04, 0x37
        /*0002*/ 	.short	(.L_31 - .L_30)
.L_30:
        /*0004*/ 	.word	0x00000082


	//----- nvinfo : EIATTR_KPARAM_INFO
	.align		4
.L_31:
        /*0008*/ 	.byte	0x04, 0x17
        /*000a*/ 	.short	(.L_33 - .L_32)
.L_32:
        /*000c*/ 	.word	0x00000000
        /*0010*/ 	.short	0x0004
        /*0012*/ 	.short	0x0020
        /*0014*/ 	.byte	0x00, 0xf0, 0x11, 0x00


	//----- nvinfo : EIATTR_KPARAM_INFO
	.align		4
.L_33:
        /*0018*/ 	.byte	0x04, 0x17
        /*001a*/ 	.short	(.L_35 - .L_34)
.L_34:
        /*001c*/ 	.word	0x00000000
        /*0020*/ 	.short	0x0003
        /*0022*/ 	.short	0x0018
        /*0024*/ 	.byte	0x00, 0xf5, 0x21, 0x00


	//----- nvinfo : EIATTR_KPARAM_INFO
	.align		4
.L_35:
        /*0028*/ 	.byte	0x04, 0x17
        /*002a*/ 	.short	(.L_37 - .L_36)
.L_36:
        /*002c*/ 	.word	0x00000000
        /*0030*/ 	.short	0x0002
        /*0032*/ 	.short	0x0010
        /*0034*/ 	.byte	0x00, 0xf5, 0x21, 0x00


	//----- nvinfo : EIATTR_KPARAM_INFO
	.align		4
.L_37:
        /*0038*/ 	.byte	0x04, 0x17
        /*003a*/ 	.short	(.L_39 - .L_38)
.L_38:
        /*003c*/ 	.word	0x00000000
        /*0040*/ 	.short	0x0001
        /*0042*/ 	.short	0x0008
        /*0044*/ 	.byte	0x00, 0xf5, 0x21, 0x00


	//----- nvinfo : EIATTR_KPARAM_INFO
	.align		4
.L_39:
        /*0048*/ 	.byte	0x04, 0x17
        /*004a*/ 	.short	(.L_41 - .L_40)
.L_40:
        /*004c*/ 	.word	0x00000000
        /*0050*/ 	.short	0x0000
        /*0052*/ 	.short	0x0000
        /*0054*/ 	.byte	0x00, 0xf5, 0x21, 0x00


	//----- nvinfo : EIATTR_SPARSE_MMA_MASK
	.align		4
.L_41:
        /*0058*/ 	.byte	0x03, 0x50
        /*005a*/ 	.short	0x0000


	//----- nvinfo : EIATTR_MAXREG_COUNT
	.align		4
        /*005c*/ 	.byte	0x03, 0x1b
        /*005e*/ 	.short	0x00ff


	//----- nvinfo : EIATTR_MERCURY_ISA_VERSION
	.align		4
        /*0060*/ 	.byte	0x03, 0x5f
        /*0062*/ 	.short	0x0101


	//----- nvinfo : EIATTR_VRC_CTA_INIT_COUNT
	.align		4
        /*0064*/ 	.byte	0x02, 0x4a
	.zero		1
	.zero		1


	//----- nvinfo : EIATTR_EXIT_INSTR_OFFSETS
	.align		4
        /*0068*/ 	.byte	0x04, 0x1c
        /*006a*/ 	.short	(.L_43 - .L_42)


	//   ....[0]....
.L_42:
        /*006c*/ 	.word	0x00001e30


	//----- nvinfo : EIATTR_CRS_STACK_SIZE
	.align		4
.L_43:
        /*0070*/ 	.byte	0x04, 0x1e
        /*0072*/ 	.short	(.L_45 - .L_44)
.L_44:
        /*0074*/ 	.word	0x00000000


	//----- nvinfo : EIATTR_CBANK_PARAM_SIZE
	.align		4
.L_45:
        /*0078*/ 	.byte	0x03, 0x19
        /*007a*/ 	.short	0x0024


	//----- nvinfo : EIATTR_PARAM_CBANK
	.align		4
        /*007c*/ 	.byte	0x04, 0x0a
        /*007e*/ 	.short	(.L_47 - .L_46)
	.align		4
.L_46:
        /*0080*/ 	.word	index@(.nv.constant0._Z17KernelGaussSeidelPfS_S_S_i)
        /*0084*/ 	.short	0x0380
        /*0086*/ 	.short	0x0024


	//----- nvinfo : EIATTR_SW_WAR
	.align		4
.L_47:
        /*0088*/ 	.byte	0x04, 0x36
        /*008a*/ 	.short	(.L_49 - .L_48)
.L_48:
        /*008c*/ 	.word	0x00000008
.L_49:


//--------------------- .nv.callgraph             --------------------------
	.section	.nv.callgraph,"",@"SHT_CUDA_CALLGRAPH"
	.align	4
	.sectionentsize	8
	.align		4
        /*0000*/ 	.word	0x00000000
	.align		4
        /*0004*/ 	.word	0xffffffff
	.align		4
        /*0008*/ 	.word	0x00000000
	.align		4
        /*000c*/ 	.word	0xfffffffe
	.align		4
        /*0010*/ 	.word	0x00000000
	.align		4
        /*0014*/ 	.word	0xfffffffd
	.align		4
        /*0018*/ 	.word	0x00000000
	.align		4
        /*001c*/ 	.word	0xfffffffc


//--------------------- .text._Z14EpsGaussSeidelPfS_S_i --------------------------
	.section	.text._Z14EpsGaussSeidelPfS_S_i,"ax",@progbits
	.align	128
        .global         _Z14EpsGaussSeidelPfS_S_i
        .type           _Z14EpsGaussSeidelPfS_S_i,@function
        .size           _Z14EpsGaussSeidelPfS_S_i,(.L_x_43 - _Z14EpsGaussSeidelPfS_S_i)
        .other          _Z14EpsGaussSeidelPfS_S_i,@"STO_CUDA_ENTRY STV_DEFAULT"
_Z14EpsGaussSeidelPfS_S_i:
.text._Z14EpsGaussSeidelPfS_S_i:
[----:B------:R-:W-:Y:S01]  /*0000*/  LDC R1, c[0x0][0x37c] ;  /* 0x0000df00ff017b82 */ /* 0x000fe20000000800 */
[----:B------:R-:W0:Y:S07]  /*0010*/  S2R R0, SR_TID.X ;  /* 0x0000000000007919 */ /* 0x000e2e0000002100 */
[----:B------:R-:W0:Y:S01]  /*0020*/  S2UR UR6, SR_CTAID.X ;  /* 0x00000000000679c3 */ /* 0x000e220000002500 */
[----:B------:R-:W1:Y:S07]  /*0030*/  LDCU.64 UR4, c[0x0][0x358] ;  /* 0x00006b00ff0477ac */ /* 0x000e6e0008000a00 */
[----:B------:R-:W0:Y:S08]  /*0040*/  LDC R9, c[0x0][0x360] ;  /* 0x0000d800ff097b82 */ /* 0x000e300000000800 */
[----:B------:R-:W2:Y:S08]  /*0050*/  LDC.64 R2, c[0x0][0x380] ;  /* 0x0000e000ff027b82 */ /* 0x000eb00000000a00 */
[----:B------:R-:W3:Y:S08]  /*0060*/  LDC.64 R4, c[0x0][0x388] ;  /* 0x0000e200ff047b82 */ /* 0x000ef00000000a00 */
[----:B------:R-:W4:Y:S01]  /*0070*/  LDC.64 R6, c[0x0][0x390] ;  /* 0x0000e400ff067b82 */ /* 0x000f220000000a00 */
[----:B0-----:R-:W-:-:S04]  /*0080*/  IMAD R9, R9, UR6, R0 ;  /* 0x0000000609097c24 */ /* 0x001fc8000f8e0200 */
[----:B--2---:R-:W-:-:S05]  /*0090*/  IMAD.WIDE R2, R9, 0x4, R2 ;  /* 0x0000000409027825 */ /* 0x004fca00078e0202 */
[----:B-1----:R-:W2:Y:S01]  /*00a0*/  LDG.E R0, desc[UR4][R2.64] ;  /* 0x0000000402007981 */ /* 0x002ea2000c1e1900 */
[----:B---3--:R-:W-:-:S04]  /*00b0*/  IMAD.WIDE R4, R9, 0x4, R4 ;  /* 0x0000000409047825 */ /* 0x008fc800078e0204 */
[----:B----4-:R-:W-:Y:S02]  /*00c0*/  IMAD.WIDE R6, R9, 0x4, R6 ;  /* 0x0000000409067825 */ /* 0x010fe400078e0206 */
[----:B------:R-:W2:Y:S04]  /*00d0*/  LDG.E R9, desc[UR4][R4.64] ;  /* 0x0000000404097981 */ /* 0x000ea8000c1e1900 */
[----:B------:R-:W3:Y:S01]  /*00e0*/  LDG.E R11, desc[UR4][R6.64] ;  /* 0x00000004060b7981 */ /* 0x000ee2000c1e1900 */
[----:B--2---:R-:W-:-:S04]  /*00f0*/  FADD R0, R0, -R9 ;  /* 0x8000000900007221 */ /* 0x004fc80000000000 */
[----:B---3--:R-:W-:-:S05]  /*0100*/  FADD R11, |R0|, R11 ;  /* 0x0000000b000b7221 */ /* 0x008fca0000000200 */
[----:B------:R-:W-:Y:S04]  /*0110*/  STG.E desc[UR4][R6.64], R11 ;  /* 0x0000000b06007986 */ /* 0x000fe8000c101904 */
[----:B------:R-:W2:Y:S04]  /*0120*/  LDG.E R9, desc[UR4][R4.64] ;  /* 0x0000000404097981 */ /* 0x000ea8000c1e1900 */
[----:B--2---:R-:W-:Y:S01]  /*0130*/  STG.E desc[UR4][R2.64], R9 ;  /* 0x0000000902007986 */ /* 0x004fe2000c101904 */
[----:B------:R-:W-:Y:S05]  /*0140*/  EXIT ;  /* 0x000000000000794d */ /* 0x000fea0003800000 */
.L_x_0:
[----:B------:R-:W-:-:S00]  /*0150*/  BRA `(.L_x_0) ;  /* 0xfffffffc00fc7947 */ /* 0x000fc0000383ffff */
[----:B------:R-:W-:-:S00]  /*0160*/  NOP ;  /* 0x0000000000007918 */ /* 0x000fc00000000000 */
        /* <DEDUP_REMOVED lines=9> */
.L_x_43:


//--------------------- .text._Z17KernelGaussSeidelPfS_S_S_i --------------------------
	.section	.text._Z17KernelGaussSeidelPfS_S_S_i,"ax",@progbits
	.align	128
        .global         _Z17KernelGaussSeidelPfS_S_S_i
        .type           _Z17KernelGaussSeidelPfS_S_S_i,@function
        .size           _Z17KernelGaussSeidelPfS_S_S_i,(.L_x_42 - _Z17KernelGaussSeidelPfS_S_S_i)
        .other          _Z17KernelGaussSeidelPfS_S_S_i,@"STO_CUDA_ENTRY STV_DEFAULT"
_Z17KernelGaussSeidelPfS_S_S_i:
.text._Z17KernelGaussSeidelPfS_S_S_i:
[----:B------:R-:W-:Y:S01]  /*0000*/  LDC R1, c[0x0][0x37c] ;  /* 0x0000df00ff017b82 */ /* 0x000fe20000000800 */
[----:B------:R-:W0:Y:S01]  /*0010*/  LDCU UR11, c[0x0][0x3a0] ;  /* 0x00007400ff0b77ac */ /* 0x000e220008000800 */
[----:B------:R-:W1:Y:S01]  /*0020*/  LDCU.64 UR12, c[0x0][0x358] ;  /* 0x00006b00ff0c77ac */ /* 0x000e620008000a00 */
[----:B0-----:R-:W-:-:S09]  /*0030*/  UISETP.GE.AND UP0, UPT, UR11, 0x1, UPT ;  /* 0x000000010b00788c */ /* 0x001fd2000bf06270 */
[----:B-1----:R-:W-:Y:S05]  /*0040*/  BRA.U !UP0, `(.L_x_1) ;  /* 0x0000000508f87547 */ /* 0x002fea000b800000 */
[----:B------:R-:W-:Y:S01]  /*0050*/  UISETP.GE.U32.AND UP1, UPT, UR11, 0x10, UPT ;  /* 0x000000100b00788c */ /* 0x000fe2000bf26070 */
[----:B------:R-:W-:Y:S01]  /*0060*/  HFMA2 R0, -RZ, RZ, 0, 0 ;  /* 0x00000000ff007431 */ /* 0x000fe200000001ff */
[----:B------:R-:W-:-:S04]  /*0070*/  ULOP3.LUT UR8, UR11, 0xf, URZ, 0xc0, !UPT ;  /* 0x0000000f0b087892 */ /* 0x000fc8000f8ec0ff */
[----:B------:R-:W-:-:S03]  /*0080*/  UISETP.NE.AND UP0, UPT, UR8, URZ, UPT ;  /* 0x000000ff0800728c */ /* 0x000fc6000bf05270 */
[----:B------:R-:W-:Y:S08]  /*0090*/  BRA.U !UP1, `(.L_x_2) ;  /* 0x0000000109dc7547 */ /* 0x000ff0000b800000 */
[----:B------:R-:W0:Y:S01]  /*00a0*/  LDCU.128 UR4, c[0x0][0x390] ;  /* 0x00007200ff0477ac */ /* 0x000e220008000c00 */
[----:B------:R-:W-:-:S04]  /*00b0*/  ULOP3.LUT UR9, UR11, 0x7ffffff0, URZ, 0xc0, !UPT ;  /* 0x7ffffff00b097892 */ /* 0x000fc8000f8ec0ff */
[----:B------:R-:W-:Y:S02]  /*00c0*/  UIADD3 UR10, UPT, UPT, -UR9, URZ, URZ ;  /* 0x000000ff090a7290 */ /* 0x000fe4000fffe1ff */
[----:B------:R-:W-:Y:S01]  /*00d0*/  IMAD.U32 R0, RZ, RZ, UR9 ;  /* 0x00000009ff007e24 */ /* 0x000fe2000f8e00ff */
[----:B0-----:R-:W-:Y:S02]  /*00e0*/  UIADD3 UR6, UP1, UPT, UR6, 0x20, URZ ;  /* 0x0000002006067890 */ /* 0x001fe4000ff3e0ff */
[----:B------:R-:W-:Y:S02]  /*00f0*/  UIADD3 UR4, UP2, UPT, UR4, 0x20, URZ ;  /* 0x0000002004047890 */ /* 0x000fe4000ff5e0ff */
[----:B------:R-:W-:Y:S02]  /*0100*/  UIADD3.X UR7, UPT, UPT, URZ, UR7, URZ, UP1, !UPT ;  /* 0x00000007ff077290 */ /* 0x000fe40008ffe4ff */
[----:B------:R-:W-:Y:S01]  /*0110*/  UIADD3.X UR5, UPT, UPT, URZ, UR5, URZ, UP2, !UPT ;  /* 0x00000005ff057290 */ /* 0x000fe200097fe4ff */
[----:B------:R-:W-:Y:S01]  /*0120*/  MOV R8, UR6 ;  /* 0x0000000600087c02 */ /* 0x000fe20008000f00 */
[----:B------:R-:W-:-:S02]  /*0130*/  IMAD.U32 R6, RZ, RZ, UR4 ;  /* 0x00000004ff067e24 */ /* 0x000fc4000f8e00ff */
[----:B------:R-:W-:Y:S02]  /*0140*/  MOV R7, UR7 ;  /* 0x0000000700077c02 */ /* 0x000fe40008000f00 */
[----:B------:R-:W-:-:S07]  /*0150*/  IMAD.U32 R15, RZ, RZ, UR5 ;  /* 0x00000005ff0f7e24 */ /* 0x000fce000f8e00ff */
.L_x_3:
[----:B------:R-:W-:Y:S01]  /*0160*/  MOV R4, R8 ;  /* 0x0000000800047202 */ /* 0x000fe20000000f00 */
[----:B------:R-:W-:-:S05]  /*0170*/  IMAD.MOV.U32 R5, RZ, RZ, R7 ;  /* 0x000000ffff057224 */ /* 0x000fca00078e0007 */
[----:B------:R-:W2:Y:S01]  /*0180*/  LDG.E R7, desc[UR12][R4.64+-0x20] ;  /* 0xffffe00c04077981 */ /* 0x000ea2000c1e1900 */
[----:B-1----:R-:W-:Y:S01]  /*0190*/  MOV R2, R6 ;  /* 0x0000000600027202 */ /* 0x002fe20000000f00 */
[----:B------:R-:W-:-:S05]  /*01a0*/  IMAD.MOV.U32 R3, RZ, RZ, R15 ;  /* 0x000000ffff037224 */ /* 0x000fca00078e000f */
[----:B--2---:R0:W-:Y:S04]  /*01b0*/  STG.E desc[UR12][R2.64+-0x20], R7 ;  /* 0xffffe00702007986 */ /* 0x0041e8000c10190c */
[----:B------:R-:W2:Y:S04]  /*01c0*/  LDG.E R9, desc[UR12][R4.64+-0x1c] ;  /* 0xffffe40c04097981 */ /* 0x000ea8000c1e1900 */
[----:B--2---:R1:W-:Y:S04]  /*01d0*/  STG.E desc[UR12][R2.64+-0x1c], R9 ;  /* 0xffffe40902007986 */ /* 0x0043e8000c10190c */
[----:B------:R-:W2:Y:S04]  /*01e0*/  LDG.E R11, desc[UR12][R4.64+-0x18] ;  /* 0xffffe80c040b7981 */ /* 0x000ea8000c1e1900 */
[----:B--2---:R2:W-:Y:S04]  /*01f0*/  STG.E desc[UR12][R2.64+-0x18], R11 ;  /* 0xffffe80b02007986 */ /* 0x0045e8000c10190c */
[----:B------:R-:W3:Y:S04]  /*0200*/  LDG.E R13, desc[UR12][R4.64+-0x14] ;  /* 0xffffec0c040d7981 */ /* 0x000ee8000c1e1900 */
[----:B---3--:R3:W-:Y:S04]  /*0210*/  STG.E desc[UR12][R2.64+-0x14], R13 ;  /* 0xffffec0d02007986 */ /* 0x0087e8000c10190c */
[----:B------:R-:W4:Y:S04]  /*0220*/  LDG.E R15, desc[UR12][R4.64+-0x10] ;  /* 0xfffff00c040f7981 */ /* 0x000f28000c1e1900 */
[----:B----4-:R4:W-:Y:S04]  /*0230*/  STG.E desc[UR12][R2.64+-0x10], R15 ;  /* 0xfffff00f02007986 */ /* 0x0109e8000c10190c */
[----:B------:R-:W5:Y:S04]  /*0240*/  LDG.E R17, desc[UR12][R4.64+-0xc] ;  /* 0xfffff40c04117981 */ /* 0x000f68000c1e1900 */
[----:B-----5:R5:W-:Y:S04]  /*0250*/  STG.E desc[UR12][R2.64+-0xc], R17 ;  /* 0xfffff41102007986 */ /* 0x020be8000c10190c */
[----:B0-----:R-:W2:Y:S04]  /*0260*/  LDG.E R7, desc[UR12][R4.64+-0x8] ;  /* 0xfffff80c04077981 */ /* 0x001ea8000c1e1900 */
[----:B--2---:R0:W-:Y:S04]  /*0270*/  STG.E desc[UR12][R2.64+-0x8], R7 ;  /* 0xfffff80702007986 */ /* 0x0041e8000c10190c */
[----:B-1----:R-:W2:Y:S04]  /*0280*/  LDG.E R9, desc[UR12][R4.64+-0x4] ;  /* 0xfffffc0c04097981 */ /* 0x002ea8000c1e1900 */
[----:B--2---:R1:W-:Y:S04]  /*0290*/  STG.E desc[UR12][R2.64+-0x4], R9 ;  /* 0xfffffc0902007986 */ /* 0x0043e8000c10190c */
[----:B------:R-:W2:Y:S04]  /*02a0*/  LDG.E R11, desc[UR12][R4.64] ;  /* 0x0000000c040b7981 */ /* 0x000ea8000c1e1900 */
[----:B--2---:R2:W-:Y:S04]  /*02b0*/  STG.E desc[UR12][R2.64], R11 ;  /* 0x0000000b02007986 */ /* 0x0045e8000c10190c */
[----:B---3--:R-:W3:Y:S04]  /*02c0*/  LDG.E R13, desc[UR12][R4.64+0x4] ;  /* 0x0000040c040d7981 */ /* 0x008ee8000c1e1900 */
[----:B---3--:R3:W-:Y:S04]  /*02d0*/  STG.E desc[UR12][R2.64+0x4], R13 ;  /* 0x0000040d02007986 */ /* 0x0087e8000c10190c */
[----:B----4-:R-:W4:Y:S04]  /*02e0*/  LDG.E R15, desc[UR12][R4.64+0x8] ;  /* 0x0000080c040f7981 */ /* 0x010f28000c1e1900 */
[----:B----4-:R4:W-:Y:S04]  /*02f0*/  STG.E desc[UR12][R2.64+0x8], R15 ;  /* 0x0000080f02007986 */ /* 0x0109e8000c10190c */
[----:B-----5:R-:W5:Y:S04]  /*0300*/  LDG.E R17, desc[UR12][R4.64+0xc] ;  /* 0x00000c0c04117981 */ /* 0x020f68000c1e1900 */
[----:B-----5:R-:W-:Y:S04]  /*0310*/  STG.E desc[UR12][R2.64+0xc], R17 ;  /* 0x00000c1102007986 */ /* 0x020fe8000c10190c */
[----:B0-----:R-:W5:Y:S04]  /*0320*/  LDG.E R7, desc[UR12][R4.64+0x10] ;  /* 0x0000100c04077981 */ /* 0x001f68000c1e1900 */
[----:B-----5:R0:W-:Y:S04]  /*0330*/  STG.E desc[UR12][R2.64+0x10], R7 ;  /* 0x0000100702007986 */ /* 0x0201e8000c10190c */
[----:B-1----:R-:W5:Y:S04]  /*0340*/  LDG.E R9, desc[UR12][R4.64+0x14] ;  /* 0x0000140c04097981 */ /* 0x002f68000c1e1900 */
[----:B-----5:R1:W-:Y:S04]  /*0350*/  STG.E desc[UR12][R2.64+0x14], R9 ;  /* 0x0000140902007986 */ /* 0x0203e8000c10190c */
[----:B--2---:R-:W2:Y:S04]  /*0360*/  LDG.E R11, desc[UR12][R4.64+0x18] ;  /* 0x0000180c040b7981 */ /* 0x004ea8000c1e1900 */
[----:B--2---:R1:W-:Y:S04]  /*0370*/  STG.E desc[UR12][R2.64+0x18], R11 ;  /* 0x0000180b02007986 */ /* 0x0043e8000c10190c */
[----:B---3--:R-:W2:Y:S01]  /*0380*/  LDG.E R13, desc[UR12][R4.64+0x1c] ;  /* 0x00001c0c040d7981 */ /* 0x008ea2000c1e1900 */
[----:B------:R-:W-:Y:S01]  /*0390*/  UIADD3 UR10, UPT, UPT, UR10, 0x10, URZ ;  /* 0x000000100a0a7890 */ /* 0x000fe2000fffe0ff */
[----:B------:R-:W-:-:S02]  /*03a0*/  IADD3 R6, P1, PT, R2, 0x40, RZ ;  /* 0x0000004002067810 */ /* 0x000fc40007f3e0ff */
[----:B------:R-:W-:Y:S01]  /*03b0*/  IADD3 R8, P0, PT, R4, 0x40, RZ ;  /* 0x0000004004087810 */ /* 0x000fe20007f1e0ff */
[----:B------:R-:W-:Y:S02]  /*03c0*/  UISETP.NE.AND UP1, UPT, UR10, URZ, UPT ;  /* 0x000000ff0a00728c */ /* 0x000fe4000bf25270 */
[----:B----4-:R-:W-:Y:S01]  /*03d0*/  IMAD.X R15, RZ, RZ, R3, P1 ;  /* 0x000000ffff0f7224 */ /* 0x010fe200008e0603 */
[----:B0-----:R-:W-:Y:S01]  /*03e0*/  IADD3.X R7, PT, PT, RZ, R5, RZ, P0, !PT ;  /* 0x00000005ff077210 */ /* 0x001fe200007fe4ff */
[----:B--2---:R1:W-:Y:S05]  /*03f0*/  STG.E desc[UR12][R2.64+0x1c], R13 ;  /* 0x00001c0d02007986 */ /* 0x0043ea000c10190c */
[----:B------:R-:W-:Y:S05]  /*0400*/  BRA.U UP1, `(.L_x_3) ;  /* 0xfffffffd01547547 */ /* 0x000fea000b83ffff */
.L_x_2:
[----:B------:R-:W-:Y:S05]  /*0410*/  BRA.U !UP0, `(.L_x_1) ;  /* 0x0000000508047547 */ /* 0x000fea000b800000 */
[----:B------:R-:W-:Y:S02]  /*0420*/  UISETP.GE.U32.AND UP0, UPT, UR8, 0x8, UPT ;  /* 0x000000080800788c */ /* 0x000fe4000bf06070 */
[----:B------:R-:W-:-:S04]  /*0430*/  ULOP3.LUT UR5, UR11, 0x7, URZ, 0xc0, !UPT ;  /* 0x000000070b057892 */ /* 0x000fc8000f8ec0ff */
[----:B------:R-:W-:-:S03]  /*0440*/  UISETP.NE.AND UP1, UPT, UR5, URZ, UPT ;  /* 0x000000ff0500728c */ /* 0x000fc6000bf25270 */
[----:B------:R-:W-:Y:S08]  /*0450*/  BRA.U !UP0, `(.L_x_4) ;  /* 0x0000000108547547 */ /* 0x000ff0000b800000 */
[----:B-1----:R-:W0:Y:S08]  /*0460*/  LDC.64 R2, c[0x0][0x398] ;  /* 0x0000e600ff027b82 */ /* 0x002e300000000a00 */
[----:B------:R-:W1:Y:S01]  /*0470*/  LDC.64 R4, c[0x0][0x390] ;  /* 0x0000e400ff047b82 */ /* 0x000e620000000a00 */
[----:B0-----:R-:W-:-:S05]  /*0480*/  IMAD.WIDE.U32 R2, R0, 0x4, R2 ;  /* 0x0000000400027825 */ /* 0x001fca00078e0002 */
[----:B------:R-:W2:Y:S01]  /*0490*/  LDG.E R7, desc[UR12][R2.64] ;  /* 0x0000000c02077981 */ /* 0x000ea2000c1e1900 */
[----:B-1----:R-:W-:-:S05]  /*04a0*/  IMAD.WIDE.U32 R4, R0, 0x4, R4 ;  /* 0x0000000400047825 */ /* 0x002fca00078e0004 */
[----:B--2---:R0:W-:Y:S04]  /*04b0*/  STG.E desc[UR12][R4.64], R7 ;  /* 0x0000000704007986 */ /* 0x0041e8000c10190c */
[----:B------:R-:W2:Y:S04]  /*04c0*/  LDG.E R9, desc[UR12][R2.64+0x4] ;  /* 0x0000040c02097981 */ /* 0x000ea8000c1e1900 */
[----:B--2---:R1:W-:Y:S04]  /*04d0*/  STG.E desc[UR12][R4.64+0x4], R9 ;  /* 0x0000040904007986 */ /* 0x0043e8000c10190c */
[----:B------:R-:W2:Y:S04]  /*04e0*/  LDG.E R11, desc[UR12][R2.64+0x8] ;  /* 0x0000080c020b7981 */ /* 0x000ea8000c1e1900 */
[----:B--2---:R2:W-:Y:S04]  /*04f0*/  STG.E desc[UR12][R4.64+0x8], R11 ;  /* 0x0000080b04007986 */ /* 0x0045e8000c10190c */
[----:B------:R-:W3:Y:S04]  /*0500*/  LDG.E R13, desc[UR12][R2.64+0xc] ;  /* 0x00000c0c020d7981 */ /* 0x000ee8000c1e1900 */
[----:B---3--:R2:W-:Y:S04]  /*0510*/  STG.E desc[UR12][R4.64+0xc], R13 ;  /* 0x00000c0d04007986 */ /* 0x0085e8000c10190c */
[----:B------:R-:W3:Y:S04]  /*0520*/  LDG.E R15, desc[UR12][R2.64+0x10] ;  /* 0x0000100c020f7981 */ /* 0x000ee8000c1e1900 */
[----:B---3--:R2:W-:Y:S04]  /*0530*/  STG.E desc[UR12][R4.64+0x10], R15 ;  /* 0x0000100f04007986 */ /* 0x0085e8000c10190c */
[----:B------:R-:W3:Y:S04]  /*0540*/  LDG.E R17, desc[UR12][R2.64+0x14] ;  /* 0x0000140c02117981 */ /* 0x000ee8000c1e1900 */
[----:B---3--:R2:W-:Y:S04]  /*0550*/  STG.E desc[UR12][R4.64+0x14], R17 ;  /* 0x0000141104007986 */ /* 0x0085e8000c10190c */
[----:B0-----:R-:W3:Y:S04]  /*0560*/  LDG.E R7, desc[UR12][R2.64+0x18] ;  /* 0x0000180c02077981 */ /* 0x001ee8000c1e1900 */
[----:B---3--:R2:W-:Y:S04]  /*0570*/  STG.E desc[UR12][R4.64+0x18], R7 ;  /* 0x0000180704007986 */ /* 0x0085e8000c10190c */
[----:B-1----:R-:W3:Y:S01]  /*0580*/  LDG.E R9, desc[UR12][R2.64+0x1c] ;  /* 0x00001c0c02097981 */ /* 0x002ee2000c1e1900 */
[----:B------:R-:W-:-:S03]  /*0590*/  IADD3 R0, PT, PT, R0, 0x8, RZ ;  /* 0x0000000800007810 */ /* 0x000fc60007ffe0ff */
[----:B---3--:R2:W-:Y:S04]  /*05a0*/  STG.E desc[UR12][R4.64+0x1c], R9 ;  /* 0x00001c0904007986 */ /* 0x0085e8000c10190c */
.L_x_4:
[----:B------:R-:W-:Y:S05]  /*05b0*/  BRA.U !UP1, `(.L_x_1) ;  /* 0x00000001099c7547 */ /* 0x000fea000b800000 */
[----:B------:R-:W-:Y:S02]  /*05c0*/  UISETP.GE.U32.AND UP0, UPT, UR5, 0x4, UPT ;  /* 0x000000040500788c */ /* 0x000fe4000bf06070 */
[----:B------:R-:W-:-:S04]  /*05d0*/  ULOP3.LUT UR4, UR11, 0x3, URZ, 0xc0, !UPT ;  /* 0x000000030b047892 */ /* 0x000fc8000f8ec0ff */
[----:B------:R-:W-:-:S03]  /*05e0*/  UISETP.NE.AND UP1, UPT, UR4, URZ, UPT ;  /* 0x000000ff0400728c */ /* 0x000fc6000bf25270 */
[----:B------:R-:W-:Y:S08]  /*05f0*/  BRA.U !UP0, `(.L_x_5) ;  /* 0x0000000108347547 */ /* 0x000ff0000b800000 */
[----:B-1----:R-:W0:Y:S08]  /*0600*/  LDC.64 R2, c[0x0][0x398] ;  /* 0x0000e600ff027b82 */ /* 0x002e300000000a00 */
[----:B--2---:R-:W1:Y:S01]  /*0610*/  LDC.64 R4, c[0x0][0x390] ;  /* 0x0000e400ff047b82 */ /* 0x004e620000000a00 */
        /* <DEDUP_REMOVED lines=8> */
[----:B------:R-:W2:Y:S01]  /*06a0*/  LDG.E R13, desc[UR12][R2.64+0xc] ;  /* 0x00000c0c020d7981 */ /* 0x000ea2000c1e1900 */
[----:B------:R-:W-:-:S03]  /*06b0*/  VIADD R0, R0, 0x4 ;  /* 0x0000000400007836 */ /* 0x000fc60000000000 */
[----:B--2---:R0:W-:Y:S04]  /*06c0*/  STG.E desc[UR12][R4.64+0xc], R13 ;  /* 0x00000c0d04007986 */ /* 0x0041e8000c10190c */
.L_x_5:
[----:B------:R-:W-:Y:S05]  /*06d0*/  BRA.U !UP1, `(.L_x_1) ;  /* 0x0000000109547547 */ /* 0x000fea000b800000 */
[----:B-1----:R-:W1:Y:S01]  /*06e0*/  LDC.64 R2, c[0x0][0x390] ;  /* 0x0000e400ff027b82 */ /* 0x002e620000000a00 */
[----:B------:R-:W-:-:S07]  /*06f0*/  UIADD3 UR4, UPT, UPT, -UR4, URZ, URZ ;  /* 0x000000ff04047290 */ /* 0x000fce000fffe1ff */
[----:B0-2---:R-:W0:Y:S01]  /*0700*/  LDC.64 R4, c[0x0][0x398] ;  /* 0x0000e600ff047b82 */ /* 0x005e220000000a00 */
[----:B-1----:R-:W-:-:S04]  /*0710*/  IMAD.WIDE.U32 R2, R0, 0x4, R2 ;  /* 0x0000000400027825 */ /* 0x002fc800078e0002 */
[----:B------:R-:W-:Y:S02]  /*0720*/  IMAD.MOV.U32 R9, RZ, RZ, R3 ;  /* 0x000000ffff097224 */ /* 0x000fe400078e0003 */
[----:B0-----:R-:W-:Y:S01]  /*0730*/  IMAD.WIDE.U32 R4, R0, 0x4, R4 ;  /* 0x0000000400047825 */ /* 0x001fe200078e0004 */
[----:B------:R-:W-:-:S04]  /*0740*/  MOV R0, R2 ;  /* 0x0000000200007202 */ /* 0x000fc80000000f00 */
[----:B------:R-:W-:-:S07]  /*0750*/  MOV R7, R5 ;  /* 0x0000000500077202 */ /* 0x000fce0000000f00 */
.L_x_6:
[----:B---3--:R-:W-:Y:S01]  /*0760*/  IMAD.MOV.U32 R2, RZ, RZ, R4 ;  /* 0x000000ffff027224 */ /* 0x008fe200078e0004 */
[----:B------:R-:W-:-:S05]  /*0770*/  MOV R3, R7 ;  /* 0x0000000700037202 */ /* 0x000fca0000000f00 */
[----:B------:R0:W2:Y:S01]  /*0780*/  LDG.E R5, desc[UR12][R2.64] ;  /* 0x0000000c02057981 */ /* 0x0000a2000c1e1900 */
[----:B------:R-:W-:Y:S01]  /*0790*/  UIADD3 UR4, UPT, UPT, UR4, 0x1, URZ ;  /* 0x0000000104047890 */ /* 0x000fe2000fffe0ff */
[----:B------:R-:W-:-:S03]  /*07a0*/  IADD3 R4, P1, PT, R4, 0x4, RZ ;  /* 0x0000000404047810 */ /* 0x000fc60007f3e0ff */
[----:B------:R-:W-:Y:S01]  /*07b0*/  UISETP.NE.AND UP0, UPT, UR4, URZ, UPT ;  /* 0x000000ff0400728c */ /* 0x000fe2000bf05270 */
[----:B------:R-:W-:Y:S02]  /*07c0*/  IADD3.X R7, PT, PT, RZ, R7, RZ, P1, !PT ;  /* 0x00000007ff077210 */ /* 0x000fe40000ffe4ff */
[----:B0-----:R-:W-:Y:S01]  /*07d0*/  MOV R2, R0 ;  /* 0x0000000000027202 */ /* 0x001fe20000000f00 */
[----:B------:R-:W-:Y:S01]  /*07e0*/  IMAD.MOV.U32 R3, RZ, RZ, R9 ;  /* 0x000000ffff037224 */ /* 0x000fe200078e0009 */
[----:B------:R-:W-:-:S04]  /*07f0*/  IADD3 R0, P0, PT, R0, 0x4, RZ ;  /* 0x0000000400007810 */ /* 0x000fc80007f1e0ff */
[----:B------:R-:W-:Y:S01]  /*0800*/  IADD3.X R9, PT, PT, RZ, R9, RZ, P0, !PT ;  /* 0x00000009ff097210 */ /* 0x000fe200007fe4ff */
[----:B--2---:R3:W-:Y:S01]  /*0810*/  STG.E desc[UR12][R2.64], R5 ;  /* 0x0000000502007986 */ /* 0x0047e2000c10190c */
[----:B------:R-:W-:Y:S07]  /*0820*/  BRA.U UP0, `(.L_x_6) ;  /* 0xfffffffd00cc7547 */ /* 0x000fee000b83ffff */
.L_x_1:
[----:B------:R-:W4:Y:S01]  /*0830*/  S2R R0, SR_TID.X ;  /* 0x0000000000007919 */ /* 0x000f220000002100 */
[----:B------:R-:W5:Y:S01]  /*0840*/  S2UR UR4, SR_CTAID.X ;  /* 0x00000000000479c3 */ /* 0x000f620000002500 */
[----:B------:R-:W5:Y:S01]  /*0850*/  LDCU UR5, c[0x0][0x360] ;  /* 0x00006c00ff0577ac */ /* 0x000f620008000800 */
[----:B------:R-:W-:Y:S01]  /*0860*/  BSSY.RECONVERGENT B0, `(.L_x_7) ;  /* 0x00000a2000007945 */ /* 0x000fe20003800200 */
[----:B------:R-:W-:Y:S01]  /*0870*/  HFMA2 R16, -RZ, RZ, 0, 0 ;  /* 0x00000000ff107431 */ /* 0x000fe200000001ff */
[----:B-----5:R-:W-:-:S06]  /*0880*/  UIMAD UR4, UR4, UR5, URZ ;  /* 0x00000005040472a4 */ /* 0x020fcc000f8e02ff */
[----:B----4-:R-:W-:-:S05]  /*0890*/  VIADD R10, R0, UR4 ;  /* 0x00000004000a7c36 */ /* 0x010fca0008000000 */
[----:B------:R-:W-:-:S13]  /*08a0*/  ISETP.GE.AND P0, PT, R10, 0x1, PT ;  /* 0x000000010a00780c */ /* 0x000fda0003f06270 */
[----:B------:R-:W-:Y:S05]  /*08b0*/  @!P0 BRA `(.L_x_8) ;  /* 0x0000000800708947 */ /* 0x000fea0003800000 */
[C---:B------:R-:W-:Y:S01]  /*08c0*/  ISETP.GE.U32.AND P1, PT, R10.reuse, 0x10, PT ;  /* 0x000000100a00780c */ /* 0x040fe20003f26070 */
[----:B------:R-:W-:Y:S01]  /*08d0*/  BSSY.RECONVERGENT B1, `(.L_x_9) ;  /* 0x000004a000017945 */ /* 0x000fe20003800200 */
[C---:B------:R-:W-:Y:S01]  /*08e0*/  LOP3.LUT R23, R10.reuse, 0xf, RZ, 0xc0, !PT ;  /* 0x0000000f0a177812 */ /* 0x040fe200078ec0ff */
[----:B------:R-:W-:Y:S01]  /*08f0*/  IMAD R8, R10, UR11, RZ ;  /* 0x0000000b0a087c24 */ /* 0x000fe2000f8e02ff */
[----:B------:R-:W-:Y:S01]  /*0900*/  MOV R16, RZ ;  /* 0x000000ff00107202 */ /* 0x000fe20000000f00 */
[----:B012---:R-:W-:Y:S01]  /*0910*/  IMAD.MOV.U32 R11, RZ, RZ, RZ ;  /* 0x000000ffff0b7224 */ /* 0x007fe200078e00ff */
[----:B------:R-:W-:-:S07]  /*0920*/  ISETP.NE.AND P0, PT, R23, RZ, PT ;  /* 0x000000ff1700720c */ /* 0x000fce0003f05270 */
[----:B------:R-:W-:Y:S06]  /*0930*/  @!P1 BRA `(.L_x_10) ;  /* 0x00000004000c9947 */ /* 0x000fec0003800000 */
[----:B---3--:R-:W0:Y:S01]  /*0940*/  LDC.64 R2, c[0x0][0x380] ;  /* 0x0000e000ff027b82 */ /* 0x008e220000000a00 */
[----:B------:R-:W1:Y:S01]  /*0950*/  LDCU.64 UR6, c[0x0][0x398] ;  /* 0x00007300ff0677ac */ /* 0x000e620008000a00 */
[----:B------:R-:W-:Y:S01]  /*0960*/  LOP3.LUT R11, R10, 0x7ffffff0, RZ, 0xc0, !PT ;  /* 0x7ffffff00a0b7812 */ /* 0x000fe200078ec0ff */
[----:B------:R-:W-:Y:S01]  /*0970*/  IMAD.MOV.U32 R9, RZ, RZ, R8 ;  /* 0x000000ffff097224 */ /* 0x000fe200078e0008 */
[----:B------:R-:W-:Y:S02]  /*0980*/  MOV R16, RZ ;  /* 0x000000ff00107202 */ /* 0x000fe40000000f00 */
[----:B------:R-:W-:Y:S01]  /*0990*/  IADD3 R12, PT, PT, -R11, RZ, RZ ;  /* 0x000000ff0b0c7210 */ /* 0x000fe20007ffe1ff */
[----:B-1----:R-:W-:-:S04]  /*09a0*/  UIADD3 UR6, UP0, UPT, UR6, 0x20, URZ ;  /* 0x0000002006067890 */ /* 0x002fc8000ff1e0ff */
[----:B------:R-:W-:Y:S01]  /*09b0*/  UIADD3.X UR7, UPT, UPT, URZ, UR7, URZ, UP0, !UPT ;  /* 0x00000007ff077290 */ /* 0x000fe200087fe4ff */
[----:B0-----:R-:W-:Y:S02]  /*09c0*/  IADD3 R2, P1, PT, R2, 0x20, RZ ;  /* 0x0000002002027810 */ /* 0x001fe40007f3e0ff */
[----:B------:R-:W-:Y:S02]  /*09d0*/  MOV R4, UR6 ;  /* 0x0000000600047c02 */ /* 0x000fe40008000f00 */
[----:B------:R-:W-:Y:S01]  /*09e0*/  IADD3.X R3, PT, PT, RZ, R3, RZ, P1, !PT ;  /* 0x00000003ff037210 */ /* 0x000fe20000ffe4ff */
[----:B------:R-:W-:-:S08]  /*09f0*/  IMAD.U32 R5, RZ, RZ, UR7 ;  /* 0x00000007ff057e24 */ /* 0x000fd0000f8e00ff */
.L_x_11:
[----:B------:R-:W-:Y:S01]  /*0a00*/  IMAD.WIDE R6, R9, 0x4, R2 ;  /* 0x0000000409067825 */ /* 0x000fe200078e0202 */
[----:B------:R-:W2:Y:S04]  /*0a10*/  LDG.E R17, desc[UR12][R4.64+-0x20] ;  /* 0xffffe00c04117981 */ /* 0x000ea8000c1e1900 */
[----:B------:R-:W2:Y:S04]  /*0a20*/  LDG.E R15, desc[UR12][R6.64+-0x20] ;  /* 0xffffe00c060f7981 */ /* 0x000ea8000c1e1900 */
[----:B------:R-:W3:Y:S04]  /*0a30*/  LDG.E R26, desc[UR12][R4.64+-0x1c] ;  /* 0xffffe40c041a7981 */ /* 0x000ee8000c1e1900 */
[----:B------:R-:W3:Y:S04]  /*0a40*/  LDG.E R18, desc[UR12][R6.64+-0x1c] ;  /* 0xffffe40c06127981 */ /* 0x000ee8000c1e1900 */
[----:B------:R-:W4:Y:S04]  /*0a50*/  LDG.E R13, desc[UR12][R4.64+-0x18] ;  /* 0xffffe80c040d7981 */ /* 0x000f28000c1e1900 */
[----:B------:R-:W4:Y:S04]  /*0a60*/  LDG.E R14, desc[UR12][R6.64+-0x18] ;  /* 0xffffe80c060e7981 */ /* 0x000f28000c1e1900 */
[----:B------:R-:W5:Y:S04]  /*0a70*/  LDG.E R19, desc[UR12][R4.64+-0x14] ;  /* 0xffffec0c04137981 */ /* 0x000f68000c1e1900 */
[----:B------:R-:W5:Y:S04]  /*0a80*/  LDG.E R20, desc[UR12][R6.64+-0x14] ;  /* 0xffffec0c06147981 */ /* 0x000f68000c1e1900 */
[----:B------:R-:W5:Y:S04]  /*0a90*/  LDG.E R21, desc[UR12][R4.64+-0x10] ;  /* 0xfffff00c04157981 */ /* 0x000f68000c1e1900 */
[----:B------:R-:W5:Y:S04]  /*0aa0*/  LDG.E R22, desc[UR12][R6.64+-0x10] ;  /* 0xfffff00c06167981 */ /* 0x000f68000c1e1900 */
[----:B------:R-:W5:Y:S04]  /*0ab0*/  LDG.E R24, desc[UR12][R4.64+-0xc] ;  /* 0xfffff40c04187981 */ /* 0x000f68000c1e1900 */
[----:B------:R-:W5:Y:S01]  /*0ac0*/  LDG.E R25, desc[UR12][R6.64+-0xc] ;  /* 0xfffff40c06197981 */ /* 0x000f62000c1e1900 */
[----:B--2---:R-:W-:-:S03]  /*0ad0*/  FFMA R15, R15, R17, R16 ;  /* 0x000000110f0f7223 */ /* 0x004fc60000000010 */
[----:B------:R-:W2:Y:S04]  /*0ae0*/  LDG.E R17, desc[UR12][R4.64+-0x8] ;  /* 0xfffff80c04117981 */ /* 0x000ea8000c1e1900 */
[----:B------:R-:W2:Y:S01]  /*0af0*/  LDG.E R16, desc[UR12][R6.64] ;  /* 0x0000000c06107981 */ /* 0x000ea2000c1e1900 */
[----:B---3--:R-:W-:-:S03]  /*0b00*/  FFMA R15, R18, R26, R15 ;  /* 0x0000001a120f7223 */ /* 0x008fc6000000000f */
[----:B------:R-:W2:Y:S04]  /*0b10*/  LDG.E R18, desc[UR12][R6.64+-0x8] ;  /* 0xfffff80c06127981 */ /* 0x000ea8000c1e1900 */
[----:B------:R-:W3:Y:S01]  /*0b20*/  LDG.E R26, desc[UR12][R6.64+0x1c] ;  /* 0x00001c0c061a7981 */ /* 0x000ee2000c1e1900 */
[----:B----4-:R-:W-:-:S03]  /*0b30*/  FFMA R27, R14, R13, R15 ;  /* 0x0000000d0e1b7223 */ /* 0x010fc6000000000f */
[----:B------:R-:W4:Y:S04]  /*0b40*/  LDG.E R13, desc[UR12][R4.64+-0x4] ;  /* 0xfffffc0c040d7981 */ /* 0x000f28000c1e1900 */
[----:B------:R-:W4:Y:S04]  /*0b50*/  LDG.E R14, desc[UR12][R6.64+-0x4] ;  /* 0xfffffc0c060e7981 */ /* 0x000f28000c1e1900 */
[----:B------:R-:W3:Y:S01]  /*0b60*/  LDG.E R15, desc[UR12][R4.64] ;  /* 0x0000000c040f7981 */ /* 0x000ee2000c1e1900 */
[----:B-----5:R-:W-:-:S03]  /*0b70*/  FFMA R19, R20, R19, R27 ;  /* 0x0000001314137223 */ /* 0x020fc6000000001b */
[----:B------:R-:W5:Y:S01]  /*0b80*/  LDG.E R20, desc[UR12][R6.64+0x4] ;  /* 0x0000040c06147981 */ /* 0x000f62000c1e1900 */
[----:B------:R-:W-:-:S03]  /*0b90*/  FFMA R22, R22, R21, R19 ;  /* 0x0000001516167223 */ /* 0x000fc60000000013 */
[----:B------:R-:W5:Y:S04]  /*0ba0*/  LDG.E R19, desc[UR12][R4.64+0x4] ;  /* 0x0000040c04137981 */ /* 0x000f68000c1e1900 */
[----:B------:R-:W5:Y:S01]  /*0bb0*/  LDG.E R21, desc[UR12][R6.64+0x8] ;  /* 0x0000080c06157981 */ /* 0x000f62000c1e1900 */
[----:B------:R-:W-:-:S03]  /*0bc0*/  FFMA R25, R25, R24, R22 ;  /* 0x0000001819197223 */ /* 0x000fc60000000016 */
[----:B------:R-:W5:Y:S04]  /*0bd0*/  LDG.E R22, desc[UR12][R4.64+0x8] ;  /* 0x0000080c04167981 */ /* 0x000f68000c1e1900 */
[----:B------:R-:W5:Y:S04]  /*0be0*/  LDG.E R24, desc[UR12][R6.64+0x14] ;  /* 0x0000140c06187981 */ /* 0x000f68000c1e1900 */
[----:B------:R-:W5:Y:S01]  /*0bf0*/  LDG.E R27, desc[UR12][R4.64+0x1c] ;  /* 0x00001c0c041b7981 */ /* 0x000f62000c1e1900 */
[----:B--2---:R-:W-:-:S03]  /*0c00*/  FFMA R25, R18, R17, R25 ;  /* 0x0000001112197223 */ /* 0x004fc60000000019 */
[----:B------:R-:W2:Y:S04]  /*0c10*/  LDG.E R18, desc[UR12][R4.64+0xc] ;  /* 0x00000c0c04127981 */ /* 0x000ea8000c1e1900 */
[----:B------:R-:W2:Y:S01]  /*0c20*/  LDG.E R17, desc[UR12][R6.64+0xc] ;  /* 0x00000c0c06117981 */ /* 0x000ea2000c1e1900 */
[----:B----4-:R-:W-:-:S03]  /*0c30*/  FFMA R25, R14, R13, R25 ;  /* 0x0000000d0e197223 */ /* 0x010fc60000000019 */
[----:B------:R-:W4:Y:S04]  /*0c40*/  LDG.E R13, desc[UR12][R4.64+0x10] ;  /* 0x0000100c040d7981 */ /* 0x000f28000c1e1900 */
[----:B------:R-:W4:Y:S01]  /*0c50*/  LDG.E R14, desc[UR12][R6.64+0x10] ;  /* 0x0000100c060e7981 */ /* 0x000f22000c1e1900 */
[----:B---3--:R-:W-:-:S03]  /*0c60*/  FFMA R29, R16, R15, R25 ;  /* 0x0000000f101d7223 */ /* 0x008fc60000000019 */
[----:B------:R-:W3:Y:S04]  /*0c70*/  LDG.E R25, desc[UR12][R4.64+0x14] ;  /* 0x0000140c04197981 */ /* 0x000ee8000c1e1900 */
[----:B------:R0:W3:Y:S04]  /*0c80*/  LDG.E R15, desc[UR12][R4.64+0x18] ;  /* 0x0000180c040f7981 */ /* 0x0000e8000c1e1900 */
[----:B------:R-:W3:Y:S01]  /*0c90*/  LDG.E R16, desc[UR12][R6.64+0x18] ;  /* 0x0000180c06107981 */ /* 0x000ee2000c1e1900 */
[----:B-----5:R-:W-:Y:S01]  /*0ca0*/  FFMA R20, R20, R19, R29 ;  /* 0x0000001314147223 */ /* 0x020fe2000000001d */
[----:B------:R-:W-:-:S03]  /*0cb0*/  IADD3 R12, PT, PT, R12, 0x10, RZ ;  /* 0x000000100c0c7810 */ /* 0x000fc60007ffe0ff */
[----:B------:R-:W-:Y:S01]  /*0cc0*/  FFMA R20, R21, R22, R20 ;  /* 0x0000001615147223 */ /* 0x000fe20000000014 */
[----:B------:R-:W-:Y:S02]  /*0cd0*/  ISETP.NE.AND P1, PT, R12, RZ, PT ;  /* 0x000000ff0c00720c */ /* 0x000fe40003f25270 */
[----:B0-----:R-:W-:Y:S01]  /*0ce0*/  IADD3 R4, P2, PT, R4, 0x40, RZ ;  /* 0x0000004004047810 */ /* 0x001fe20007f5e0ff */
[----:B------:R-:W-:-:S03]  /*0cf0*/  VIADD R9, R9, 0x10 ;  /* 0x0000001009097836 */ /* 0x000fc60000000000 */
[----:B------:R-:W-:Y:S01]  /*0d00*/  IADD3.X R5, PT, PT, RZ, R5, RZ, P2, !PT ;  /* 0x00000005ff057210 */ /* 0x000fe200017fe4ff */
[----:B--2---:R-:W-:-:S04]  /*0d10*/  FFMA R17, R17, R18, R20 ;  /* 0x0000001211117223 */ /* 0x004fc80000000014 */
[----:B----4-:R-:W-:-:S04]  /*0d20*/  FFMA R13, R14, R13, R17 ;  /* 0x0000000d0e0d7223 */ /* 0x010fc80000000011 */
[----:B---3--:R-:W-:-:S04]  /*0d30*/  FFMA R13, R24, R25, R13 ;  /* 0x00000019180d7223 */ /* 0x008fc8000000000d */
[----:B------:R-:W-:-:S04]  /*0d40*/  FFMA R13, R16, R15, R13 ;  /* 0x0000000f100d7223 */ /* 0x000fc8000000000d */
[----:B------:R-:W-:Y:S01]  /*0d50*/  FFMA R16, R26, R27, R13 ;  /* 0x0000001b1a107223 */ /* 0x000fe2000000000d */
[----:B------:R-:W-:Y:S06]  /*0d60*/  @P1 BRA `(.L_x_11) ;  /* 0xfffffffc00241947 */ /* 0x000fec000383ffff */
.L_x_10:
[----:B------:R-:W-:Y:S05]  /*0d70*/  BSYNC.RECONVERGENT B1 ;  /* 0x0000000000017941 */ /* 0x000fea0003800200 */
.L_x_9:
[----:B------:R-:W-:Y:S05]  /*0d80*/  @!P0 BRA `(.L_x_8) ;  /* 0x00000004003c8947 */ /* 0x000fea0003800000 */
[----:B------:R-:W-:Y:S01]  /*0d90*/  ISETP.GE.U32.AND P0, PT, R23, 0x8, PT ;  /* 0x000000081700780c */ /* 0x000fe20003f06070 */
[----:B------:R-:W-:Y:S01]  /*0da0*/  BSSY.RECONVERGENT B1, `(.L_x_12) ;  /* 0x0000022000017945 */ /* 0x000fe20003800200 */
[----:B------:R-:W-:-:S04]  /*0db0*/  LOP3.LUT R21, R10, 0x7, RZ, 0xc0, !PT ;  /* 0x000000070a157812 */ /* 0x000fc800078ec0ff */
[----:B------:R-:W-:-:S07]  /*0dc0*/  ISETP.NE.AND P1, PT, R21, RZ, PT ;  /* 0x000000ff1500720c */ /* 0x000fce0003f25270 */
[----:B------:R-:W-:Y:S06]  /*0dd0*/  @!P0 BRA `(.L_x_13) ;  /* 0x0000000000788947 */ /* 0x000fec0003800000 */
[----:B---3--:R-:W0:Y:S01]  /*0de0*/  LDC.64 R4, c[0x0][0x380] ;  /* 0x0000e000ff047b82 */ /* 0x008e220000000a00 */
[----:B------:R-:W-:-:S07]  /*0df0*/  IADD3 R7, PT, PT, R8, R11, RZ ;  /* 0x0000000b08077210 */ /* 0x000fce0007ffe0ff */
[----:B------:R-:W1:Y:S01]  /*0e00*/  LDC.64 R2, c[0x0][0x398] ;  /* 0x0000e600ff027b82 */ /* 0x000e620000000a00 */
[----:B0-----:R-:W-:-:S05]  /*0e10*/  IMAD.WIDE R4, R7, 0x4, R4 ;  /* 0x0000000407047825 */ /* 0x001fca00078e0204 */
[----:B------:R-:W2:Y:S01]  /*0e20*/  LDG.E R17, desc[UR12][R4.64] ;  /* 0x0000000c04117981 */ /* 0x000ea2000c1e1900 */
[----:B-1----:R-:W-:-:S03]  /*0e30*/  IMAD.WIDE.U32 R2, R11, 0x4, R2 ;  /* 0x000000040b027825 */ /* 0x002fc600078e0002 */
[----:B------:R-:W3:Y:S04]  /*0e40*/  LDG.E R20, desc[UR12][R4.64+0x4] ;  /* 0x0000040c04147981 */ /* 0x000ee8000c1e1900 */
[----:B------:R-:W2:Y:S04]  /*0e50*/  LDG.E R18, desc[UR12][R2.64] ;  /* 0x0000000c02127981 */ /* 0x000ea8000c1e1900 */
        /* <DEDUP_REMOVED lines=12> */
[----:B------:R-:W5:Y:S01]  /*0f20*/  LDG.E R26, desc[UR12][R2.64+0x1c] ;  /* 0x00001c0c021a7981 */ /* 0x000f62000c1e1900 */
[----:B------:R-:W-:Y:S01]  /*0f30*/  IADD3 R11, PT, PT, R11, 0x8, RZ ;  /* 0x000000080b0b7810 */ /* 0x000fe20007ffe0ff */
[----:B--2---:R-:W-:-:S04]  /*0f40*/  FFMA R17, R17, R18, R16 ;  /* 0x0000001211117223 */ /* 0x004fc80000000010 */
[----:B---3--:R-:W-:-:S04]  /*0f50*/  FFMA R17, R20, R19, R17 ;  /* 0x0000001314117223 */ /* 0x008fc80000000011 */
[----:B----4-:R-:W-:-:S04]  /*0f60*/  FFMA R17, R22, R23, R17 ;  /* 0x0000001716117223 */ /* 0x010fc80000000011 */
[----:B-----5:R-:W-:-:S04]  /*0f70*/  FFMA R17, R24, R25, R17 ;  /* 0x0000001918117223 */ /* 0x020fc80000000011 */
[----:B------:R-:W-:-:S04]  /*0f80*/  FFMA R14, R14, R15, R17 ;  /* 0x0000000f0e0e7223 */ /* 0x000fc80000000011 */
[----:B------:R-:W-:-:S04]  /*0f90*/  FFMA R9, R9, R12, R14 ;  /* 0x0000000c09097223 */ /* 0x000fc8000000000e */
[----:B------:R-:W-:-:S04]  /*0fa0*/  FFMA R6, R6, R7, R9 ;  /* 0x0000000706067223 */ /* 0x000fc80000000009 */
[----:B------:R-:W-:-:S07]  /*0fb0*/  FFMA R16, R13, R26, R6 ;  /* 0x0000001a0d107223 */ /* 0x000fce0000000006 */
.L_x_13:
[----:B------:R-:W-:Y:S05]  /*0fc0*/  BSYNC.RECONVERGENT B1 ;  /* 0x0000000000017941 */ /* 0x000fea0003800200 */
.L_x_12:
[----:B------:R-:W-:Y:S05]  /*0fd0*/  @!P1 BRA `(.L_x_8) ;  /* 0x0000000000a89947 */ /* 0x000fea0003800000 */
[----:B------:R-:W-:Y:S01]  /*0fe0*/  ISETP.GE.U32.AND P0, PT, R21, 0x4, PT ;  /* 0x000000041500780c */ /* 0x000fe20003f06070 */
[----:B------:R-:W-:Y:S01]  /*0ff0*/  BSSY.RECONVERGENT B1, `(.L_x_14) ;  /* 0x0000016000017945 */ /* 0x000fe20003800200 */
[----:B------:R-:W-:-:S04]  /*1000*/  LOP3.LUT R4, R10, 0x3, RZ, 0xc0, !PT ;  /* 0x000000030a047812 */ /* 0x000fc800078ec0ff */
[----:B------:R-:W-:-:S07]  /*1010*/  ISETP.NE.AND P1, PT, R4, RZ, PT ;  /* 0x000000ff0400720c */ /* 0x000fce0003f25270 */
[----:B------:R-:W-:Y:S06]  /*1020*/  @!P0 BRA `(.L_x_15) ;  /* 0x0000000000488947 */ /* 0x000fec0003800000 */
[----:B---3--:R-:W0:Y:S01]  /*1030*/  LDC.64 R2, c[0x0][0x380] ;  /* 0x0000e000ff027b82 */ /* 0x008e220000000a00 */
[----:B------:R-:W-:-:S07]  /*1040*/  IMAD.IADD R5, R8, 0x1, R11 ;  /* 0x0000000108057824 */ /* 0x000fce00078e020b */
        /* <DEDUP_REMOVED lines=10> */
[----:B------:R-:W5:Y:S01]  /*10f0*/  LDG.E R17, desc[UR12][R6.64+0xc] ;  /* 0x00000c0c06117981 */ /* 0x000f62000c1e1900 */
[----:B------:R-:W-:Y:S01]  /*1100*/  IADD3 R11, PT, PT, R11, 0x4, RZ ;  /* 0x000000040b0b7810 */ /* 0x000fe20007ffe0ff */
[----:B--2---:R-:W-:-:S04]  /*1110*/  FFMA R5, R5, R9, R16 ;  /* 0x0000000905057223 */ /* 0x004fc80000000010 */
[----:B---3--:R-:W-:-:S04]  /*1120*/  FFMA R5, R12, R13, R5 ;  /* 0x0000000d0c057223 */ /* 0x008fc80000000005 */
[----:B----4-:R-:W-:-:S04]  /*1130*/  FFMA R5, R14, R15, R5 ;  /* 0x0000000f0e057223 */ /* 0x010fc80000000005 */
[----:B-----5:R-:W-:-:S07]  /*1140*/  FFMA R16, R18, R17, R5 ;  /* 0x0000001112107223 */ /* 0x020fce0000000005 */
.L_x_15:
[----:B------:R-:W-:Y:S05]  /*1150*/  BSYNC.RECONVERGENT B1 ;  /* 0x0000000000017941 */ /* 0x000fea0003800200 */
.L_x_14:
[----:B------:R-:W-:Y:S05]  /*1160*/  @!P1 BRA `(.L_x_8) ;  /* 0x0000000000449947 */ /* 0x000fea0003800000 */
[----:B------:R-:W0:Y:S08]  /*1170*/  LDC.64 R6, c[0x0][0x398] ;  /* 0x0000e600ff067b82 */ /* 0x000e300000000a00 */
[----:B---3--:R-:W1:Y:S01]  /*1180*/  LDC.64 R2, c[0x0][0x380] ;  /* 0x0000e000ff027b82 */ /* 0x008e620000000a00 */
[----:B0-----:R-:W-:Y:S01]  /*1190*/  IMAD.WIDE.U32 R6, R11, 0x4, R6 ;  /* 0x000000040b067825 */ /* 0x001fe200078e0006 */
[----:B------:R-:W-:-:S02]  /*11a0*/  IADD3 R11, PT, PT, R8, R11, RZ ;  /* 0x0000000b080b7210 */ /* 0x000fc40007ffe0ff */
[----:B------:R-:W-:Y:S01]  /*11b0*/  IADD3 R8, PT, PT, -R4, RZ, RZ ;  /* 0x000000ff04087210 */ /* 0x000fe20007ffe1ff */
[----:B------:R-:W-:-:S07]  /*11c0*/  IMAD.MOV.U32 R9, RZ, RZ, R6 ;  /* 0x000000ffff097224 */ /* 0x000fce00078e0006 */
.L_x_16:
[----:B-1----:R-:W-:Y:S01]  /*11d0*/  IMAD.WIDE R4, R11, 0x4, R2 ;  /* 0x000000040b047825 */ /* 0x002fe200078e0202 */
[----:B------:R-:W-:-:S05]  /*11e0*/  MOV R6, R9 ;  /* 0x0000000900067202 */ /* 0x000fca0000000f00 */
[----:B------:R-:W2:Y:S04]  /*11f0*/  LDG.E R5, desc[UR12][R4.64] ;  /* 0x0000000c04057981 */ /* 0x000ea8000c1e1900 */
[----:B------:R0:W2:Y:S01]  /*1200*/  LDG.E R6, desc[UR12][R6.64] ;  /* 0x0000000c06067981 */ /* 0x0000a2000c1e1900 */
[----:B------:R-:W-:Y:S01]  /*1210*/  VIADD R8, R8, 0x1 ;  /* 0x0000000108087836 */ /* 0x000fe20000000000 */
[----:B------:R-:W-:Y:S02]  /*1220*/  IADD3 R9, P1, PT, R9, 0x4, RZ ;  /* 0x0000000409097810 */ /* 0x000fe40007f3e0ff */
[----:B------:R-:W-:Y:S02]  /*1230*/  IADD3 R11, PT, PT, R11, 0x1, RZ ;  /* 0x000000010b0b7810 */ /* 0x000fe40007ffe0ff */
[----:B------:R-:W-:-:S02]  /*1240*/  ISETP.NE.AND P0, PT, R8, RZ, PT ;  /* 0x000000ff0800720c */ /* 0x000fc40003f05270 */
[----:B0-----:R-:W-:Y:S01]  /*1250*/  IADD3.X R7, PT, PT, RZ, R7, RZ, P1, !PT ;  /* 0x00000007ff077210 */ /* 0x001fe20000ffe4ff */
[----:B--2---:R-:W-:-:S10]  /*1260*/  FFMA R16, R5, R6, R16 ;  /* 0x0000000605107223 */ /* 0x004fd40000000010 */
[----:B------:R-:W-:Y:S05]  /*1270*/  @P0 BRA `(.L_x_16) ;  /* 0xfffffffc00d40947 */ /* 0x000fea000383ffff */
.L_x_8:
[----:B------:R-:W-:Y:S05]  /*1280*/  BSYNC.RECONVERGENT B0 ;  /* 0x0000000000007941 */ /* 0x000fea0003800200 */
.L_x_7:
[----:B012---:R-:W0:Y:S01]  /*1290*/  LDC R11, c[0x0][0x3a0] ;  /* 0x0000e800ff0b7b82 */ /* 0x007e220000000800 */
[----:B------:R-:W-:Y:S01]  /*12a0*/  VIADD R13, R10, 0x1 ;  /* 0x000000010a0d7836 */ /* 0x000fe20000000000 */
[----:B------:R-:W-:Y:S04]  /*12b0*/  BSSY.RECONVERGENT B0, `(.L_x_17) ;  /* 0x000009f000007945 */ /* 0x000fe80003800200 */
[----:B0-----:R-:W-:-:S13]  /*12c0*/  ISETP.GE.AND P0, PT, R13, R11, PT ;  /* 0x0000000b0d00720c */ /* 0x001fda0003f06270 */
[----:B------:R-:W-:Y:S05]  /*12d0*/  @P0 BRA `(.L_x_18) ;  /* 0x0000000800700947 */ /* 0x000fea0003800000 */
[----:B---3--:R-:W-:Y:S01]  /*12e0*/  IADD3 R2, PT, PT, -R10, -0x2, R11 ;  /* 0xfffffffe0a027810 */ /* 0x008fe20007ffe10b */
[----:B------:R-:W-:Y:S01]  /*12f0*/  ULOP3.LUT UR5, URZ, UR4, URZ, 0x33, !UPT ;  /* 0x00000004ff057292 */ /* 0x000fe2000f8e33ff */
[----:B------:R-:W-:Y:S02]  /*1300*/  BSSY.RECONVERGENT B1, `(.L_x_19) ;  /* 0x000004b000017945 */ /* 0x000fe40003800200 */
[----:B------:R-:W-:-:S03]  /*1310*/  ISETP.GE.U32.AND P0, PT, R2, 0xf, PT ;  /* 0x0000000f0200780c */ /* 0x000fc60003f06070 */
[----:B------:R-:W-:-:S04]  /*1320*/  IADD3 R0, PT, PT, -R0, UR5, R11 ;  /* 0x0000000500007c10 */ /* 0x000fc8000fffe10b */
[----:B------:R-:W-:-:S06]  /*1330*/  LOP3.LUT R24, R0, 0xf, RZ, 0xc0, !PT ;  /* 0x0000000f00187812 */ /* 0x000fcc00078ec0ff */
[----:B------:R-:W-:Y:S05]  /*1340*/  @!P0 BRA `(.L_x_20) ;  /* 0x0000000400188947 */ /* 0x000fea0003800000 */
[----:B------:R-:W0:Y:S01]  /*1350*/  LDC.64 R2, c[0x0][0x380] ;  /* 0x0000e000ff027b82 */ /* 0x000e220000000a00 */
[--C-:B------:R-:W-:Y:S01]  /*1360*/  IMAD R15, R10, R11, R10.reuse ;  /* 0x0000000b0a0f7224 */ /* 0x100fe200078e020a */
[----:B------:R-:W-:Y:S01]  /*1370*/  LOP3.LUT R14, R0, 0xfffffff0, RZ, 0xc0, !PT ;  /* 0xfffffff0000e7812 */ /* 0x000fe200078ec0ff */
[----:B------:R-:W-:Y:S01]  /*1380*/  BSSY.RECONVERGENT B2, `(.L_x_21) ;  /* 0x0000041000027945 */ /* 0x000fe20003800200 */
[----:B------:R-:W-:Y:S02]  /*1390*/  IMAD.MOV.U32 R12, RZ, RZ, R10 ;  /* 0x000000ffff0c7224 */ /* 0x000fe400078e000a */
[----:B------:R-:W-:Y:S02]  /*13a0*/  IADD3 R15, PT, PT, R15, 0x1, RZ ;  /* 0x000000010f0f7810 */ /* 0x000fe40007ffe0ff */
[----:B------:R-:W1:Y:S01]  /*13b0*/  LDC.64 R4, c[0x0][0x390] ;  /* 0x0000e400ff047b82 */ /* 0x000e620000000a00 */
[----:B------:R-:W-:Y:S02]  /*13c0*/  IADD3 R14, PT, PT, -R14, RZ, RZ ;  /* 0x000000ff0e0e7210 */ /* 0x000fe40007ffe1ff */
[----:B0-----:R-:W-:-:S04]  /*13d0*/  IADD3 R2, P0, PT, R2, 0x20, RZ ;  /* 0x0000002002027810 */ /* 0x001fc80007f1e0ff */
[----:B------:R-:W-:Y:S02]  /*13e0*/  IADD3.X R3, PT, PT, RZ, R3, RZ, P0, !PT ;  /* 0x00000003ff037210 */ /* 0x000fe400007fe4ff */
[----:B-1----:R-:W-:-:S04]  /*13f0*/  IADD3 R4, P1, PT, R4, 0x20, RZ ;  /* 0x0000002004047810 */ /* 0x002fc80007f3e0ff */
[----:B------:R-:W-:-:S09]  /*1400*/  IADD3.X R5, PT, PT, RZ, R5, RZ, P1, !PT ;  /* 0x00000005ff057210 */ /* 0x000fd20000ffe4ff */
.L_x_22:
[----:B------:R-:W-:-:S04]  /*1410*/  IMAD.WIDE R6, R15, 0x4, R2 ;  /* 0x000000040f067825 */ /* 0x000fc800078e0202 */
        /* <DEDUP_REMOVED lines=16> */
[----:B------:R-:W3:Y:S04]  /*1520*/  LDG.E R18, desc[UR12][R6.64+-0xc] ;  /* 0xfffff40c06127981 */ /* 0x000ee8000c1e1900 */
[----:B------:R-:W3:Y:S01]  /*1530*/  LDG.E R26, desc[UR12][R8.64+0x14] ;  /* 0x0000140c081a7981 */ /* 0x000ee2000c1e1900 */
[----:B----4-:R-:W-:-:S03]  /*1540*/  FFMA R23, R20, R21, R23 ;  /* 0x0000001514177223 */ /* 0x010fc60000000017 */
[----:B------:R-:W4:Y:S04]  /*1550*/  LDG.E R20, desc[UR12][R6.64+-0x8] ;  /* 0xfffff80c06147981 */ /* 0x000f28000c1e1900 */
[----:B------:R-:W4:Y:S01]  /*1560*/  LDG.E R21, desc[UR12][R8.64+-0x8] ;  /* 0xfffff80c08157981 */ /* 0x000f22000c1e1900 */
[----:B-----5:R-:W-:-:S03]  /*1570*/  FFMA R17, R22, R17, R23 ;  /* 0x0000001116117223 */ /* 0x020fc60000000017 */
        /* <DEDUP_REMOVED lines=19> */
[----:B------:R-:W3:Y:S04]  /*16b0*/  LDG.E R18, desc[UR12][R6.64+0x18] ;  /* 0x0000180c06127981 */ /* 0x000ee8000c1e1900 */
[----:B------:R-:W3:Y:S01]  /*16c0*/  LDG.E R25, desc[UR12][R6.64+0x1c] ;  /* 0x00001c0c06197981 */ /* 0x000ee2000c1e1900 */
[----:B------:R-:W-:Y:S02]  /*16d0*/  VIADD R14, R14, 0x10 ;  /* 0x000000100e0e7836 */ /* 0x000fe40000000000 */
[----:B----4-:R-:W-:-:S03]  /*16e0*/  FFMA R21, R21, R20, R29 ;  /* 0x0000001415157223 */ /* 0x010fc6000000001d */
[----:B------:R-:W-:Y:S01]  /*16f0*/  ISETP.NE.AND P0, PT, R14, RZ, PT ;  /* 0x000000ff0e00720c */ /* 0x000fe20003f05270 */
[----:B-----5:R-:W-:Y:S01]  /*1700*/  FFMA R21, R22, R23, R21 ;  /* 0x0000001716157223 */ /* 0x020fe20000000015 */
[----:B------:R-:W-:Y:S01]  /*1710*/  IADD3 R12, PT, PT, R12, 0x10, RZ ;  /* 0x000000100c0c7810 */ /* 0x000fe20007ffe0ff */
[----:B------:R-:W-:Y:S01]  /*1720*/  VIADD R15, R15, 0x10 ;  /* 0x000000100f0f7836 */ /* 0x000fe20000000000 */
[----:B------:R-:W-:Y:S01]  /*1730*/  IADD3 R13, PT, PT, R13, 0x10, RZ ;  /* 0x000000100d0d7810 */ /* 0x000fe20007ffe0ff */
[----:B--2---:R-:W-:-:S04]  /*1740*/  FFMA R16, R16, R17, R21 ;  /* 0x0000001110107223 */ /* 0x004fc80000000015 */
[----:B---3--:R-:W-:-:S04]  /*1750*/  FFMA R19, R19, R26, R16 ;  /* 0x0000001a13137223 */ /* 0x008fc80000000010 */
[----:B------:R-:W-:-:S04]  /*1760*/  FFMA R18, R18, R27, R19 ;  /* 0x0000001b12127223 */ /* 0x000fc80000000013 */
[----:B------:R-:W-:Y:S01]  /*1770*/  FFMA R16, R25, R28, R18 ;  /* 0x0000001c19107223 */ /* 0x000fe20000000012 */
[----:B------:R-:W-:Y:S06]  /*1780*/  @P0 BRA `(.L_x_22) ;  /* 0xfffffffc00200947 */ /* 0x000fec000383ffff */
[----:B------:R-:W-:Y:S05]  /*1790*/  BSYNC.RECONVERGENT B2 ;  /* 0x0000000000027941 */ /* 0x000fea0003800200 */
.L_x_21:
[----:B------:R-:W-:-:S07]  /*17a0*/  IADD3 R13, PT, PT, R12, 0x1, RZ ;  /* 0x000000010c0d7810 */ /* 0x000fce0007ffe0ff */
.L_x_20:
[----:B------:R-:W-:Y:S05]  /*17b0*/  BSYNC.RECONVERGENT B1 ;  /* 0x0000000000017941 */ /* 0x000fea0003800200 */
.L_x_19:
[----:B------:R-:W-:-:S13]  /*17c0*/  ISETP.NE.AND P0, PT, R24, RZ, PT ;  /* 0x000000ff1800720c */ /* 0x000fda0003f05270 */
[----:B------:R-:W-:Y:S05]  /*17d0*/  @!P0 BRA `(.L_x_18) ;  /* 0x0000000400308947 */ /* 0x000fea0003800000 */
[----:B------:R-:W-:Y:S01]  /*17e0*/  ISETP.GE.U32.AND P0, PT, R24, 0x8, PT ;  /* 0x000000081800780c */ /* 0x000fe20003f06070 */
[----:B------:R-:W-:Y:S01]  /*17f0*/  BSSY.RECONVERGENT B1, `(.L_x_23) ;  /* 0x0000022000017945 */ /* 0x000fe20003800200 */
[----:B------:R-:W-:-:S04]  /*1800*/  LOP3.LUT R21, R0, 0x7, RZ, 0xc0, !PT ;  /* 0x0000000700157812 */ /* 0x000fc800078ec0ff */
[----:B------:R-:W-:-:S07]  /*1810*/  ISETP.NE.AND P1, PT, R21, RZ, PT ;  /* 0x000000ff1500720c */ /* 0x000fce0003f25270 */
[----:B------:R-:W-:Y:S06]  /*1820*/  @!P0 BRA `(.L_x_24) ;  /* 0x0000000000788947 */ /* 0x000fec0003800000 */
[----:B------:R-:W0:Y:S01]  /*1830*/  LDC.64 R4, c[0x0][0x380] ;  /* 0x0000e000ff047b82 */ /* 0x000e220000000a00 */
[----:B------:R-:W-:-:S07]  /*1840*/  IMAD R7, R10, R11, R13 ;  /* 0x0000000b0a077224 */ /* 0x000fce00078e020d */
[----:B------:R-:W1:Y:S01]  /*1850*/  LDC.64 R2, c[0x0][0x390] ;  /* 0x0000e400ff027b82 */ /* 0x000e620000000a00 */
[----:B0-----:R-:W-:-:S05]  /*1860*/  IMAD.WIDE R4, R7, 0x4, R4 ;  /* 0x0000000407047825 */ /* 0x001fca00078e0204 */
[----:B------:R-:W2:Y:S01]  /*1870*/  LDG.E R17, desc[UR12][R4.64] ;  /* 0x0000000c04117981 */ /* 0x000ea2000c1e1900 */
[----:B-1----:R-:W-:-:S03]  /*1880*/  IMAD.WIDE R2, R13, 0x4, R2 ;  /* 0x000000040d027825 */ /* 0x002fc600078e0202 */
        /* <DEDUP_REMOVED lines=24> */
.L_x_24:
[----:B------:R-:W-:Y:S05]  /*1a10*/  BSYNC.RECONVERGENT B1 ;  /* 0x0000000000017941 */ /* 0x000fea0003800200 */
.L_x_23:
        /* <DEDUP_REMOVED lines=18> */
[----:B------:R-:W5:Y:S01]  /*1b40*/  LDG.E R14, desc[UR12][R4.64+0xc] ;  /* 0x00000c0c040e7981 */ /* 0x000f62000c1e1900 */
[----:B------:R-:W-:-:S02]  /*1b50*/  VIADD R13, R13, 0x4 ;  /* 0x000000040d0d7836 */ /* 0x000fc40000000000 */
[----:B--2---:R-:W-:-:S04]  /*1b60*/  FFMA R6, R7, R6, R16 ;  /* 0x0000000607067223 */ /* 0x004fc80000000010 */
[----:B---3--:R-:W-:-:S04]  /*1b70*/  FFMA R6, R9, R8, R6 ;  /* 0x0000000809067223 */ /* 0x008fc80000000006 */
[----:B----4-:R-:W-:-:S04]  /*1b80*/  FFMA R6, R15, R12, R6 ;  /* 0x0000000c0f067223 */ /* 0x010fc80000000006 */
[----:B-----5:R-:W-:-:S07]  /*1b90*/  FFMA R16, R17, R14, R6 ;  /* 0x0000000e11107223 */ /* 0x020fce0000000006 */
.L_x_26:
[----:B------:R-:W-:Y:S05]  /*1ba0*/  BSYNC.RECONVERGENT B1 ;  /* 0x0000000000017941 */ /* 0x000fea0003800200 */
.L_x_25:
[----:B------:R-:W-:Y:S05]  /*1bb0*/  @!P1 BRA `(.L_x_18) ;  /* 0x0000000000389947 */ /* 0x000fea0003800000 */
[----:B------:R-:W0:Y:S01]  /*1bc0*/  LDC.64 R8, c[0x0][0x380] ;  /* 0x0000e000ff087b82 */ /* 0x000e220000000a00 */
[----:B------:R-:W-:Y:S01]  /*1bd0*/  IADD3 R0, PT, PT, -R0, RZ, RZ ;  /* 0x000000ff00007210 */ /* 0x000fe20007ffe1ff */
[----:B------:R-:W-:-:S06]  /*1be0*/  IMAD R15, R10, R11, R13 ;  /* 0x0000000b0a0f7224 */ /* 0x000fcc00078e020d */
[----:B------:R-:W1:Y:S02]  /*1bf0*/  LDC.64 R6, c[0x0][0x390] ;  /* 0x0000e400ff067b82 */ /* 0x000e640000000a00 */
.L_x_27:
[----:B-1----:R-:W-:-:S04]  /*1c00*/  IMAD.WIDE R2, R13, 0x4, R6 ;  /* 0x000000040d027825 */ /* 0x002fc800078e0206 */
[----:B0-----:R-:W-:Y:S02]  /*1c10*/  IMAD.WIDE R4, R15, 0x4, R8 ;  /* 0x000000040f047825 */ /* 0x001fe400078e0208 */
[----:B------:R-:W2:Y:S04]  /*1c20*/  LDG.E R2, desc[UR12][R2.64] ;  /* 0x0000000c02027981 */ /* 0x000ea8000c1e1900 */
[----:B------:R-:W2:Y:S01]  /*1c30*/  LDG.E R5, desc[UR12][R4.64] ;  /* 0x0000000c04057981 */ /* 0x000ea2000c1e1900 */
[----:B------:R-:W-:Y:S01]  /*1c40*/  IADD3 R0, PT, PT, R0, 0x1, RZ ;  /* 0x0000000100007810 */ /* 0x000fe20007ffe0ff */
[----:B------:R-:W-:Y:S01]  /*1c50*/  VIADD R13, R13, 0x1 ;  /* 0x000000010d0d7836 */ /* 0x000fe20000000000 */
[----:B------:R-:W-:Y:S02]  /*1c60*/  IADD3 R15, PT, PT, R15, 0x1, RZ ;  /* 0x000000010f0f7810 */ /* 0x000fe40007ffe0ff */
[----:B------:R-:W-:Y:S01]  /*1c70*/  ISETP.NE.AND P0, PT, R0, RZ, PT ;  /* 0x000000ff0000720c */ /* 0x000fe20003f05270 */
[----:B--2---:R-:W-:-:S12]  /*1c80*/  FFMA R16, R5, R2, R16 ;  /* 0x0000000205107223 */ /* 0x004fd80000000010 */
[----:B------:R-:W-:Y:S05]  /*1c90*/  @P0 BRA `(.L_x_27) ;  /* 0xfffffffc00d80947 */ /* 0x000fea000383ffff */
.L_x_18:
[----:B------:R-:W-:Y:S05]  /*1ca0*/  BSYNC.RECONVERGENT B0 ;  /* 0x0000000000007941 */ /* 0x000fea0003800200 */
.L_x_17:
[----:B---3--:R-:W0:Y:S01]  /*1cb0*/  LDC.64 R4, c[0x0][0x380] ;  /* 0x0000e000ff047b82 */ /* 0x008e220000000a00 */
[----:B------:R-:W-:-:S07]  /*1cc0*/  IMAD R11, R10, R11, R10 ;  /* 0x0000000b0a0b7224 */ /* 0x000fce00078e020a */
[----:B------:R-:W1:Y:S01]  /*1cd0*/  LDC.64 R2, c[0x0][0x388] ;  /* 0x0000e200ff027b82 */ /* 0x000e620000000a00 */
[----:B0-----:R-:W-:-:S06]  /*1ce0*/  IMAD.WIDE R4, R11, 0x4, R4 ;  /* 0x000000040b047825 */ /* 0x001fcc00078e0204 */
[----:B------:R-:W2:Y:S01]  /*1cf0*/  LDG.E R5, desc[UR12][R4.64] ;  /* 0x0000000c04057981 */ /* 0x000ea2000c1e1900 */
[----:B-1----:R-:W-:-:S06]  /*1d00*/  IMAD.WIDE R2, R10, 0x4, R2 ;  /* 0x000000040a027825 */ /* 0x002fcc00078e0202 */
[----:B------:R-:W3:Y:S01]  /*1d10*/  LDG.E R3, desc[UR12][R2.64] ;  /* 0x0000000c02037981 */ /* 0x000ee2000c1e1900 */
[----:B------:R-:W-:Y:S01]  /*1d20*/  BSSY.RECONVERGENT B0, `(.L_x_28) ;  /* 0x000000d000007945 */ /* 0x000fe20003800200 */
[----:B--2---:R-:W0:Y:S01]  /*1d30*/  MUFU.RCP R6, R5 ;  /* 0x0000000500067308 */ /* 0x004e220000001000 */
[----:B---3--:R-:W-:-:S07]  /*1d40*/  FADD R0, R3, -R16 ;  /* 0x8000001003007221 */ /* 0x008fce0000000000 */
[----:B------:R-:W1:Y:S01]  /*1d50*/  FCHK P0, R0, R5 ;  /* 0x0000000500007302 */ /* 0x000e620000000000 */
[----:B0-----:R-:W-:-:S04]  /*1d60*/  FFMA R7, -R5, R6, 1 ;  /* 0x3f80000005077423 */ /* 0x001fc80000000106 */
[----:B------:R-:W-:-:S04]  /*1d70*/  FFMA R7, R6, R7, R6 ;  /* 0x0000000706077223 */ /* 0x000fc80000000006 */
[----:B------:R-:W-:-:S04]  /*1d80*/  FFMA R6, R0, R7, RZ ;  /* 0x0000000700067223 */ /* 0x000fc800000000ff */
[----:B------:R-:W-:-:S04]  /*1d90*/  FFMA R8, -R5, R6, R0 ;  /* 0x0000000605087223 */ /* 0x000fc80000000100 */
[----:B------:R-:W-:Y:S01]  /*1da0*/  FFMA R7, R7, R8, R6 ;  /* 0x0000000807077223 */ /* 0x000fe20000000006 */
[----:B-1----:R-:W-:Y:S06]  /*1db0*/  @!P0 BRA `(.L_x_29) ;  /* 0x00000000000c8947 */ /* 0x002fec0003800000 */
[----:B------:R-:W-:-:S07]  /*1dc0*/  MOV R2, 0x1de0 ;  /* 0x00001de000027802 */ /* 0x000fce0000000f00 */
[----:B------:R-:W-:Y:S05]  /*1dd0*/  CALL.REL.NOINC `($__internal_0_$__cuda_sm3x_div_rn_noftz_f32_slowpath) ;  /* 0x0000000000187944 */ /* 0x000fea0003c00000 */
[----:B------:R-:W-:-:S07]  /*1de0*/  MOV R7, R0 ;  /* 0x0000000000077202 */ /* 0x000fce0000000f00 */
.L_x_29:
[----:B------:R-:W-:Y:S05]  /*1df0*/  BSYNC.RECONVERGENT B0 ;  /* 0x0000000000007941 */ /* 0x000fea0003800200 */
.L_x_28:
[----:B------:R-:W0:Y:S02]  /*1e00*/  LDC.64 R2, c[0x0][0x398] ;  /* 0x0000e600ff027b82 */ /* 0x000e240000000a00 */
[----:B0-----:R-:W-:-:S05]  /*1e10*/  IMAD.WIDE R10, R10, 0x4, R2 ;  /* 0x000000040a0a7825 */ /* 0x001fca00078e0202 */
[----:B------:R-:W-:Y:S01]  /*1e20*/  STG.E desc[UR12][R10.64], R7 ;  /* 0x000000070a007986 */ /* 0x000fe2000c10190c */
[----:B------:R-:W-:Y:S05]  /*1e30*/  EXIT ;  /* 0x000000000000794d */ /* 0x000fea0003800000 */
        .weak           $__internal_0_$__cuda_sm3x_div_rn_noftz_f32_slowpath
        .type           $__internal_0_$__cuda_sm3x_div_rn_noftz_f32_slowpath,@function
        .size           $__internal_0_$__cuda_sm3x_div_rn_noftz_f32_slowpath,(.L_x_42 - $__internal_0_$__cuda_sm3x_div_rn_noftz_f32_slowpath)
$__internal_0_$__cuda_sm3x_div_rn_noftz_f32_slowpath:
[----:B------:R-:W-:Y:S01]  /*1e40*/  SHF.R.U32.HI R4, RZ, 0x17, R5 ;  /* 0x00000017ff047819 */ /* 0x000fe20000011605 */
[----:B------:R-:W-:Y:S01]  /*1e50*/  BSSY.RECONVERGENT B1, `(.L_x_30) ;  /* 0x0000064000017945 */ /* 0x000fe20003800200 */
[----:B------:R-:W-:Y:S02]  /*1e60*/  SHF.R.U32.HI R3, RZ, 0x17, R0 ;  /* 0x00000017ff037819 */ /* 0x000fe40000011600 */
[----:B------:R-:W-:Y:S02]  /*1e70*/  LOP3.LUT R4, R4, 0xff, RZ, 0xc0, !PT ;  /* 0x000000ff04047812 */ /* 0x000fe400078ec0ff */
[----:B------:R-:W-:Y:S02]  /*1e80*/  LOP3.LUT R11, R3, 0xff, RZ, 0xc0, !PT ;  /* 0x000000ff030b7812 */ /* 0x000fe400078ec0ff */
[----:B------:R-:W-:Y:S01]  /*1e90*/  MOV R6, R0 ;  /* 0x0000000000067202 */ /* 0x000fe20000000f00 */
[----:B------:R-:W-:Y:S01]  /*1ea0*/  VIADD R8, R4, 0xffffffff ;  /* 0xffffffff04087836 */ /* 0x000fe20000000000 */
[----:B------:R-:W-:-:S04]  /*1eb0*/  IADD3 R9, PT, PT, R11, -0x1, RZ ;  /* 0xffffffff0b097810 */ /* 0x000fc80007ffe0ff */
[----:B------:R-:W-:-:S04]  /*1ec0*/  ISETP.GT.U32.AND P0, PT, R8, 0xfd, PT ;  /* 0x000000fd0800780c */ /* 0x000fc80003f04070 */
[----:B------:R-:W-:-:S13]  /*1ed0*/  ISETP.GT.U32.OR P0, PT, R9, 0xfd, P0 ;  /* 0x000000fd0900780c */ /* 0x000fda0000704470 */
[----:B------:R-:W-:Y:S01]  /*1ee0*/  @!P0 IMAD.MOV.U32 R7, RZ, RZ, RZ ;  /* 0x000000ffff078224 */ /* 0x000fe200078e00ff */
[----:B------:R-:W-:Y:S06]  /*1ef0*/  @!P0 BRA `(.L_x_31) ;  /* 0x0000000000608947 */ /* 0x000fec0003800000 */
[----:B------:R-:W-:Y:S02]  /*1f00*/  FSETP.GTU.FTZ.AND P0, PT, |R0|, +INF , PT ;  /* 0x7f8000000000780b */ /* 0x000fe40003f1c200 */
[----:B------:R-:W-:Y:S02]  /*1f10*/  FSETP.GTU.FTZ.AND P1, PT, |R5|, +INF , PT ;  /* 0x7f8000000500780b */ /* 0x000fe40003f3c200 */
[----:B------:R-:W-:Y:S02]  /*1f20*/  MOV R3, R5 ;  /* 0x0000000500037202 */ /* 0x000fe40000000f00 */
[----:B------:R-:W-:-:S13]  /*1f30*/  PLOP3.LUT P0, PT, P0, P1, PT, 0xf8, 0x8f ;  /* 0x00000000008f781c */ /* 0x000fda0000703f70 */
[----:B------:R-:W-:Y:S05]  /*1f40*/  @P0 BRA `(.L_x_32) ;  /* 0x00000004004c0947 */ /* 0x000fea0003800000 */
[----:B------:R-:W-:-:S13]  /*1f50*/  LOP3.LUT P0, RZ, R5, 0x7fffffff, R6, 0xc8, !PT ;  /* 0x7fffffff05ff7812 */ /* 0x000fda000780c806 */
[----:B------:R-:W-:Y:S05]  /*1f60*/  @!P0 BRA `(.L_x_33) ;  /* 0x00000004003c8947 */ /* 0x000fea0003800000 */
[C---:B------:R-:W-:Y:S02]  /*1f70*/  FSETP.NEU.FTZ.AND P2, PT, |R0|.reuse, +INF , PT ;  /* 0x7f8000000000780b */ /* 0x040fe40003f5d200 */
[----:B------:R-:W-:Y:S02]  /*1f80*/  FSETP.NEU.FTZ.AND P1, PT, |R3|, +INF , PT ;  /* 0x7f8000000300780b */ /* 0x000fe40003f3d200 */
[----:B------:R-:W-:-:S11]  /*1f90*/  FSETP.NEU.FTZ.AND P0, PT, |R0|, +INF , PT ;  /* 0x7f8000000000780b */ /* 0x000fd60003f1d200 */
[----:B------:R-:W-:Y:S05]  /*1fa0*/  @!P1 BRA !P2, `(.L_x_33) ;  /* 0x00000004002c9947 */ /* 0x000fea0005000000 */
[----:B------:R-:W-:-:S04]  /*1fb0*/  LOP3.LUT P2, RZ, R6, 0x7fffffff, RZ, 0xc0, !PT ;  /* 0x7fffffff06ff7812 */ /* 0x000fc8000784c0ff */
[----:B------:R-:W-:-:S13]  /*1fc0*/  PLOP3.LUT P1, PT, P1, P2, PT, 0x2f, 0xf2 ;  /* 0x0000000000f2781c */ /* 0x000fda0000f24577 */
[----:B------:R-:W-:Y:S05]  /*1fd0*/  @P1 BRA `(.L_x_34) ;  /* 0x0000000400181947 */ /* 0x000fea0003800000 */
[----:B------:R-:W-:-:S04]  /*1fe0*/  LOP3.LUT P1, RZ, R5, 0x7fffffff, RZ, 0xc0, !PT ;  /* 0x7fffffff05ff7812 */ /* 0x000fc8000782c0ff */
[----:B------:R-:W-:-:S13]  /*1ff0*/  PLOP3.LUT P0, PT, P0, P1, PT, 0x2f, 0xf2 ;  /* 0x0000000000f2781c */ /* 0x000fda0000702577 */
[----:B------:R-:W-:Y:S05]  /*2000*/  @P0 BRA `(.L_x_35) ;  /* 0x0000000400000947 */ /* 0x000fea0003800000 */
[----:B------:R-:W-:Y:S02]  /*2010*/  ISETP.GE.AND P0, PT, R9, RZ, PT ;  /* 0x000000ff0900720c */ /* 0x000fe40003f06270 */
[----:B------:R-:W-:-:S11]  /*2020*/  ISETP.GE.AND P1, PT, R8, RZ, PT ;  /* 0x000000ff0800720c */ /* 0x000fd60003f26270 */
[----:B------:R-:W-:Y:S01]  /*2030*/  @P0 MOV R7, RZ ;  /* 0x000000ff00070202 */ /* 0x000fe20000000f00 */
[----:B------:R-:W-:Y:S02]  /*2040*/  @!P0 IMAD.MOV.U32 R7, RZ, RZ, -0x40 ;  /* 0xffffffc0ff078424 */ /* 0x000fe400078e00ff */
[----:B------:R-:W-:Y:S01]  /*2050*/  @!P0 FFMA R6, R0, 1.84467440737095516160e+19, RZ ;  /* 0x5f80000000068823 */ /* 0x000fe200000000ff */
[----:B------:R-:W-:Y:S02]  /*2060*/  @!P1 FFMA R5, R3, 1.84467440737095516160e+19, RZ ;  /* 0x5f80000003059823 */ /* 0x000fe400000000ff */
[----:B------:R-:W-:-:S07]  /*2070*/  @!P1 IADD3 R7, PT, PT, R7, 0x40, RZ ;  /* 0x0000004007079810 */ /* 0x000fce0007ffe0ff */
.L_x_31:
[----:B------:R-:W-:Y:S01]  /*2080*/  LEA R0, R4, 0xc0800000, 0x17 ;  /* 0xc080000004007811 */ /* 0x000fe200078eb8ff */
[----:B------:R-:W-:Y:S01]  /*2090*/  VIADD R3, R11, 0xffffff81 ;  /* 0xffffff810b037836 */ /* 0x000fe20000000000 */
[----:B------:R-:W-:Y:S02]  /*20a0*/  BSSY.RECONVERGENT B2, `(.L_x_36) ;  /* 0x0000035000027945 */ /* 0x000fe40003800200 */
[----:B------:R-:W-:Y:S01]  /*20b0*/  IADD3 R5, PT, PT, -R0, R5, RZ ;  /* 0x0000000500057210 */ /* 0x000fe20007ffe1ff */
[C---:B------:R-:W-:Y:S01]  /*20c0*/  IMAD R0, R3.reuse, -0x800000, R6 ;  /* 0xff80000003007824 */ /* 0x040fe200078e0206 */
[----:B------:R-:W-:Y:S02]  /*20d0*/  IADD3 R4, PT, PT, R3, 0x7f, -R4 ;  /* 0x0000007f03047810 */ /* 0x000fe40007ffe804 */
[----:B------:R-:W0:Y:S01]  /*20e0*/  MUFU.RCP R8, R5 ;  /* 0x0000000500087308 */ /* 0x000e220000001000 */
[----:B------:R-:W-:Y:S01]  /*20f0*/  FADD.FTZ R9, -R5, -RZ ;  /* 0x800000ff05097221 */ /* 0x000fe20000010100 */
[----:B------:R-:W-:-:S03]  /*2100*/  IADD3 R4, PT, PT, R4, R7, RZ ;  /* 0x0000000704047210 */ /* 0x000fc60007ffe0ff */
[----:B0-----:R-:W-:-:S04]  /*2110*/  FFMA R11, R8, R9, 1 ;  /* 0x3f800000080b7423 */ /* 0x001fc80000000009 */
[----:B------:R-:W-:-:S04]  /*2120*/  FFMA R13, R8, R11, R8 ;  /* 0x0000000b080d7223 */ /* 0x000fc80000000008 */
[----:B------:R-:W-:-:S04]  /*2130*/  FFMA R6, R0, R13, RZ ;  /* 0x0000000d00067223 */ /* 0x000fc800000000ff */
[----:B------:R-:W-:-:S04]  /*2140*/  FFMA R11, R9, R6, R0 ;  /* 0x00000006090b7223 */ /* 0x000fc80000000000 */
[----:B------:R-:W-:-:S04]  /*2150*/  FFMA R6, R13, R11, R6 ;  /* 0x0000000b0d067223 */ /* 0x000fc80000000006 */
[----:B------:R-:W-:-:S04]  /*2160*/  FFMA R9, R9, R6, R0 ;  /* 0x0000000609097223 */ /* 0x000fc80000000000 */
[----:B------:R-:W-:-:S05]  /*2170*/  FFMA R0, R13, R9, R6 ;  /* 0x000000090d007223 */ /* 0x000fca0000000006 */
[----:B------:R-:W-:-:S04]  /*2180*/  SHF.R.U32.HI R3, RZ, 0x17, R0 ;  /* 0x00000017ff037819 */ /* 0x000fc80000011600 */
[----:B------:R-:W-:-:S04]  /*2190*/  LOP3.LUT R3, R3, 0xff, RZ, 0xc0, !PT ;  /* 0x000000ff03037812 */ /* 0x000fc800078ec0ff */
[----:B------:R-:W-:-:S05]  /*21a0*/  IADD3 R7, PT, PT, R3, R4, RZ ;  /* 0x0000000403077210 */ /* 0x000fca0007ffe0ff */
[----:B------:R-:W-:-:S05]  /*21b0*/  VIADD R3, R7, 0xffffffff ;  /* 0xffffffff07037836 */ /* 0x000fca0000000000 */
[----:B------:R-:W-:-:S13]  /*21c0*/  ISETP.GE.U32.AND P0, PT, R3, 0xfe, PT ;  /* 0x000000fe0300780c */ /* 0x000fda0003f06070 */
[----:B------:R-:W-:Y:S05]  /*21d0*/  @!P0 BRA `(.L_x_37) ;  /* 0x0000000000808947 */ /* 0x000fea0003800000 */
[----:B------:R-:W-:-:S13]  /*21e0*/  ISETP.GT.AND P0, PT, R7, 0xfe, PT ;  /* 0x000000fe0700780c */ /* 0x000fda0003f04270 */
[----:B------:R-:W-:Y:S05]  /*21f0*/  @P0 BRA `(.L_x_38) ;  /* 0x00000000006c0947 */ /* 0x000fea0003800000 */
[----:B------:R-:W-:-:S13]  /*2200*/  ISETP.GE.AND P0, PT, R7, 0x1, PT ;  /* 0x000000010700780c */ /* 0x000fda0003f06270 */
[----:B------:R-:W-:Y:S05]  /*2210*/  @P0 BRA `(.L_x_39) ;  /* 0x0000000000740947 */ /* 0x000fea0003800000 */
[----:B------:R-:W-:Y:S02]  /*2220*/  ISETP.GE.AND P0, PT, R7, -0x18, PT ;  /* 0xffffffe80700780c */ /* 0x000fe40003f06270 */
[----:B------:R-:W-:-:S11]  /*2230*/  LOP3.LUT R0, R0, 0x80000000, RZ, 0xc0, !PT ;  /* 0x8000000000007812 */ /* 0x000fd600078ec0ff */
[----:B------:R-:W-:Y:S05]  /*2240*/  @!P0 BRA `(.L_x_39) ;  /* 0x0000000000688947 */ /* 0x000fea0003800000 */
[CCC-:B------:R-:W-:Y:S01]  /*2250*/  FFMA.RZ R3, R13.reuse, R9.reuse, R6.reuse ;  /* 0x000000090d037223 */ /* 0x1c0fe2000000c006 */
[-CC-:B------:R-:W-:Y:S01]  /*2260*/  FFMA.RM R4, R13, R9.reuse, R6.reuse ;  /* 0x000000090d047223 */ /* 0x180fe20000004006 */
[C---:B------:R-:W-:Y:S02]  /*2270*/  ISETP.NE.AND P2, PT, R7.reuse, RZ, PT ;  /* 0x000000ff0700720c */ /* 0x040fe40003f45270 */
[----:B------:R-:W-:Y:S02]  /*2280*/  ISETP.NE.AND P1, PT, R7, RZ, PT ;  /* 0x000000ff0700720c */ /* 0x000fe40003f25270 */
[----:B------:R-:W-:Y:S01]  /*2290*/  LOP3.LUT R5, R3, 0x7fffff, RZ, 0xc0, !PT ;  /* 0x007fffff03057812 */ /* 0x000fe200078ec0ff */
[----:B------:R-:W-:Y:S01]  /*22a0*/  FFMA.RP R3, R13, R9, R6 ;  /* 0x000000090d037223 */ /* 0x000fe20000008006 */
[----:B------:R-:W-:Y:S02]  /*22b0*/  IADD3 R6, PT, PT, R7, 0x20, RZ ;  /* 0x0000002007067810 */ /* 0x000fe40007ffe0ff */
[----:B------:R-:W-:-:S02]  /*22c0*/  LOP3.LUT R5, R5, 0x800000, RZ, 0xfc, !PT ;  /* 0x0080000005057812 */ /* 0x000fc400078efcff */
[----:B------:R-:W-:Y:S02]  /*22d0*/  IADD3 R7, PT, PT, -R7, RZ, RZ ;  /* 0x000000ff07077210 */ /* 0x000fe40007ffe1ff */
[----:B------:R-:W-:Y:S02]  /*22e0*/  SHF.L.U32 R6, R5, R6, RZ ;  /* 0x0000000605067219 */ /* 0x000fe400000006ff */
[----:B------:R-:W-:Y:S02]  /*22f0*/  FSETP.NEU.FTZ.AND P0, PT, R3, R4, PT ;  /* 0x000000040300720b */ /* 0x000fe40003f1d000 */
[----:B------:R-:W-:Y:S02]  /*2300*/  SEL R4, R7, RZ, P2 ;  /* 0x000000ff07047207 */ /* 0x000fe40001000000 */
[----:B------:R-:W-:Y:S02]  /*2310*/  ISETP.NE.AND P1, PT, R6, RZ, P1 ;  /* 0x000000ff0600720c */ /* 0x000fe40000f25270 */
[----:B------:R-:W-:-:S02]  /*2320*/  SHF.R.U32.HI R4, RZ, R4, R5 ;  /* 0x00000004ff047219 */ /* 0x000fc40000011605 */
[----:B------:R-:W-:Y:S02]  /*2330*/  PLOP3.LUT P0, PT, P0, P1, PT, 0xf8, 0x8f ;  /* 0x00000000008f781c */ /* 0x000fe40000703f70 */
[----:B------:R-:W-:Y:S02]  /*2340*/  SHF.R.U32.HI R6, RZ, 0x1, R4 ;  /* 0x00000001ff067819 */ /* 0x000fe40000011604 */
[----:B------:R-:W-:-:S04]  /*2350*/  SEL R3, RZ, 0x1, !P0 ;  /* 0x00000001ff037807 */ /* 0x000fc80004000000 */
[----:B------:R-:W-:-:S04]  /*2360*/  LOP3.LUT R3, R3, 0x1, R6, 0xf8, !PT ;  /* 0x0000000103037812 */ /* 0x000fc800078ef806 */
[----:B------:R-:W-:-:S05]  /*2370*/  LOP3.LUT R3, R3, R4, RZ, 0xc0, !PT ;  /* 0x0000000403037212 */ /* 0x000fca00078ec0ff */
[----:B------:R-:W-:-:S05]  /*2380*/  IMAD.IADD R3, R6, 0x1, R3 ;  /* 0x0000000106037824 */ /* 0x000fca00078e0203 */
[----:B------:R-:W-:Y:S01]  /*2390*/  LOP3.LUT R0, R3, R0, RZ, 0xfc, !PT ;  /* 0x0000000003007212 */ /* 0x000fe200078efcff */
[----:B------:R-:W-:Y:S06]  /*23a0*/  BRA `(.L_x_39) ;  /* 0x0000000000107947 */ /* 0x000fec0003800000 */
.L_x_38:
[----:B------:R-:W-:-:S04]  /*23b0*/  LOP3.LUT R0, R0, 0x80000000, RZ, 0xc0, !PT ;  /* 0x8000000000007812 */ /* 0x000fc800078ec0ff */
[----:B------:R-:W-:Y:S01]  /*23c0*/  LOP3.LUT R0, R0, 0x7f800000, RZ, 0xfc, !PT ;  /* 0x7f80000000007812 */ /* 0x000fe200078efcff */
[----:B------:R-:W-:Y:S06]  /*23d0*/  BRA `(.L_x_39) ;  /* 0x0000000000047947 */ /* 0x000fec0003800000 */
.L_x_37:
[----:B------:R-:W-:-:S07]  /*23e0*/  LEA R0, R4, R0, 0x17 ;  /* 0x0000000004007211 */ /* 0x000fce00078eb8ff */
.L_x_39:
[----:B------:R-:W-:Y:S05]  /*23f0*/  BSYNC.RECONVERGENT B2 ;  /* 0x0000000000027941 */ /* 0x000fea0003800200 */
.L_x_36:
[----:B------:R-:W-:Y:S05]  /*2400*/  BRA `(.L_x_40) ;  /* 0x0000000000207947 */ /* 0x000fea0003800000 */
.L_x_35:
[----:B------:R-:W-:-:S04]  /*2410*/  LOP3.LUT R0, R5, 0x80000000, R6, 0x48, !PT ;  /* 0x8000000005007812 */ /* 0x000fc800078e4806 */
[----:B------:R-:W-:Y:S01]  /*2420*/  LOP3.LUT R0, R0, 0x7f800000, RZ, 0xfc, !PT ;  /* 0x7f80000000007812 */ /* 0x000fe200078efcff */
[----:B------:R-:W-:Y:S06]  /*2430*/  BRA `(.L_x_40) ;  /* 0x0000000000147947 */ /* 0x000fec0003800000 */
.L_x_34:
[----:B------:R-:W-:Y:S01]  /*2440*/  LOP3.LUT R0, R5, 0x80000000, R6, 0x48, !PT ;  /* 0x8000000005007812 */ /* 0x000fe200078e4806 */
[----:B------:R-:W-:Y:S06]  /*2450*/  BRA `(.L_x_40) ;  /* 0x00000000000c7947 */ /* 0x000fec0003800000 */
.L_x_33:
[----:B------:R-:W0:Y:S01]  /*2460*/  MUFU.RSQ R0, -QNAN ;  /* 0xffc0000000007908 */ /* 0x000e220000001400 */
[----:B------:R-:W-:Y:S05]  /*2470*/  BRA `(.L_x_40) ;  /* 0x0000000000047947 */ /* 0x000fea0003800000 */
.L_x_32:
[----:B------:R-:W-:-:S07]  /*2480*/  FADD.FTZ R0, R0, R3 ;  /* 0x0000000300007221 */ /* 0x000fce0000010000 */
.L_x_40:
[----:B------:R-:W-:Y:S05]  /*2490*/  BSYNC.RECONVERGENT B1 ;  /* 0x0000000000017941 */ /* 0x000fea0003800200 */
.L_x_30:
[----:B------:R-:W-:-:S04]  /*24a0*/  HFMA2 R3, -RZ, RZ, 0, 0 ;  /* 0x00000000ff037431 */ /* 0x000fc800000001ff */
[----:B0-----:R-:W-:Y:S05]  /*24b0*/  RET.REL.NODEC R2 `(_Z17KernelGaussSeidelPfS_S_S_i) ;  /* 0xffffffd802d07950 */ /* 0x001fea0003c3ffff */
.L_x_41:
        /* <DEDUP_REMOVED lines=12> */
.L_x_42:


//--------------------- .nv.shared.reserved.0     --------------------------
	.section	.nv.shared.reserved.0,"aw",@nobits
	.weak		__nv_reservedSMEM_offset_0_alias
	.size		__nv_reservedSMEM_offset_0_alias, 0, 64
	.other		__nv_reservedSMEM_offset_0_alias,@"STO_CUDA_RESERVED_SHARED STV_DEFAULT"
__nv_reservedSMEM_offset_0_alias:
	.zero		0
	.zero		64


//--------------------- .nv.constant0._Z14EpsGaussSeidelPfS_S_i --------------------------
	.section	.nv.constant0._Z14EpsGaussSeidelPfS_S_i,"a",@progbits
	.sectionflags	@""
	.align	4
.nv.constant0._Z14EpsGaussSeidelPfS_S_i:
	.zero		924


//--------------------- .nv.constant0._Z17KernelGaussSeidelPfS_S_S_i --------------------------
	.section	.nv.constant0._Z17KernelGaussSeidelPfS_S_S_i,"a",@progbits
	.sectionflags	@""
	.align	4
.nv.constant0._Z17KernelGaussSeidelPfS_S_S_i:
	.zero		932


//--------------------- SYMBOLS --------------------------

	.type		.nv.reservedSmem.offset0,@object
	.size		.nv.reservedSmem.offset0,0x4
